	.target	sm_90a

	.elftype	@"ET_EXEC"


//--------------------- .note.nv.tkinfo           --------------------------
	.section	.note.nv.tkinfo,"",@"SHT_NOTE"
	.sectionflags	@"SHF_NOTE_NV_TKINFO"
	.tkinfo
        /*0018*/ 	.word	0x00000002
        /*0030*/ 	.string	""
        /*0030*/ 	.string	"ptxas"
        /*0030*/ 	.string	"Cuda compilation tools, release 13.0, V13.0.88"
        /*0030*/ 	.string	"Build cuda_13.0.r13.0/compiler.36424714_0"
        /*0030*/ 	.string	"-v  -suppress-debug-info  -lineinfo  -arch sm_90a "



//--------------------- .note.nv.cuinfo           --------------------------
	.section	.note.nv.cuinfo,"",@"SHT_NOTE"
	.sectionflags	@"SHF_NOTE_NV_CUINFO"
        /*0018*/ 	.short	0x0002
        /*001a*/ 	.short	0x005a
        /*001c*/ 	.short	0x0082
	.zero		2


//--------------------- .nv.info                  --------------------------
	.section	.nv.info,"",@"SHT_CUDA_INFO"
	.align	4


	//----- nvinfo : EIATTR_REGCOUNT
	.align		4
        /*0000*/ 	.byte	0x04, 0x2f
        /*0002*/ 	.short	(.L_1 - .L_0)
	.align		4
.L_0:
        /*0004*/ 	.word	index@(matmul_kernel)
        /*0008*/ 	.word	0x0000004e


	//----- nvinfo : EIATTR_FRAME_SIZE
	.align		4
.L_1:
        /*000c*/ 	.byte	0x04, 0x11
        /*000e*/ 	.short	(.L_3 - .L_2)
	.align		4
.L_2:
        /*0010*/ 	.word	index@(matmul_kernel)
        /*0014*/ 	.word	0x00000000


	//----- nvinfo : EIATTR_MIN_STACK_SIZE
	.align		4
.L_3:
        /*0018*/ 	.byte	0x04, 0x12
        /*001a*/ 	.short	(.L_5 - .L_4)
	.align		4
.L_4:
        /*001c*/ 	.word	index@(matmul_kernel)
        /*0020*/ 	.word	0x00000000
.L_5:


//--------------------- .nv.compat                --------------------------
	.section	.nv.compat,"",@"SHT_CUDA_COMPAT_INFO"
	.align	4
        /*0000*/ 	.byte	0x02, 0x09, 0x01, 0x00, 0x02, 0x02, 0x02, 0x00, 0x02, 0x05, 0x05, 0x00, 0x03, 0x07, 0x01, 0x01
        /*0010*/ 	.byte	0x02, 0x03, 0x00, 0x00, 0x02, 0x06, 0x01, 0x00, 0x04, 0x0b, 0x08, 0x00, 0x00, 0x00, 0x00, 0x00
        /*0020*/ 	.byte	0x00, 0x00, 0x00, 0x00


//--------------------- .nv.info.matmul_kernel    --------------------------
	.section	.nv.info.matmul_kernel,"",@"SHT_CUDA_INFO"
	.sectionflags	@""
	.align	4


	//----- nvinfo : EIATTR_CUDA_API_VERSION
	.align		4
        /*0000*/ 	.byte	0x04, 0x37
        /*0002*/ 	.short	(.L_7 - .L_6)
.L_6:
        /*0004*/ 	.word	0x00000082


	//----- nvinfo : EIATTR_KPARAM_INFO
	.align		4
.L_7:
        /*0008*/ 	.byte	0x04, 0x17
        /*000a*/ 	.short	(.L_9 - .L_8)
.L_8:
        /*000c*/ 	.word	0x00000000
        /*0010*/ 	.short	0x000d
        /*0012*/ 	.short	0x0048
        /*0014*/ 	.byte	0x00, 0xf4, 0x21, 0x00


	//----- nvinfo : EIATTR_KPARAM_INFO
	.align		4
.L_9:
        /*0018*/ 	.byte	0x04, 0x17
        /*001a*/ 	.short	(.L_11 - .L_10)
.L_10:
        /*001c*/ 	.word	0x00000000
        /*0020*/ 	.short	0x000c
        /*0022*/ 	.short	0x0040
        /*0024*/ 	.byte	0x00, 0xf4, 0x21, 0x00


	//----- nvinfo : EIATTR_KPARAM_INFO
	.align		4
.L_11:
        /*0028*/ 	.byte	0x04, 0x17
        /*002a*/ 	.short	(.L_13 - .L_12)
.L_12:
        /*002c*/ 	.word	0x00000000
        /*0030*/ 	.short	0x000b
        /*0032*/ 	.short	0x0038
        /*0034*/ 	.byte	0x00, 0xf0, 0x11, 0x00


	//----- nvinfo : EIATTR_KPARAM_INFO
	.align		4
.L_13:
        /*0038*/ 	.byte	0x04, 0x17
        /*003a*/ 	.short	(.L_15 - .L_14)
.L_14:
        /*003c*/ 	.word	0x00000000
        /*0040*/ 	.short	0x000a
        /*0042*/ 	.short	0x0034
        /*0044*/ 	.byte	0x00, 0xf0, 0x11, 0x00


	//----- nvinfo : EIATTR_KPARAM_INFO
	.align		4
.L_15:
        /*0048*/ 	.byte	0x04, 0x17
        /*004a*/ 	.short	(.L_17 - .L_16)
.L_16:
        /*004c*/ 	.word	0x00000000
        /*0050*/ 	.short	0x0009
        /*0052*/ 	.short	0x0030
        /*0054*/ 	.byte	0x00, 0xf0, 0x11, 0x00


	//----- nvinfo : EIATTR_KPARAM_INFO
	.align		4
.L_17:
        /*0058*/ 	.byte	0x04, 0x17
        /*005a*/ 	.short	(.L_19 - .L_18)
.L_18:
        /*005c*/ 	.word	0x00000000
        /*0060*/ 	.short	0x0008
        /*0062*/ 	.short	0x002c
        /*0064*/ 	.byte	0x00, 0xf0, 0x11, 0x00


	//----- nvinfo : EIATTR_KPARAM_INFO
	.align		4
.L_19:
        /*0068*/ 	.byte	0x04, 0x17
        /*006a*/ 	.short	(.L_21 - .L_20)
.L_20:
        /*006c*/ 	.word	0x00000000
        /*0070*/ 	.short	0x0007
        /*0072*/ 	.short	0x0028
        /*0074*/ 	.byte	0x00, 0xf0, 0x11, 0x00


	//----- nvinfo : EIATTR_KPARAM_INFO
	.align		4
.L_21:
        /*0078*/ 	.byte	0x04, 0x17
        /*007a*/ 	.short	(.L_23 - .L_22)
.L_22:
        /*007c*/ 	.word	0x00000000
        /*0080*/ 	.short	0x0006
        /*0082*/ 	.short	0x0024
        /*0084*/ 	.byte	0x00, 0xf0, 0x11, 0x00


	//----- nvinfo : EIATTR_KPARAM_INFO
	.align		4
.L_23:
        /*0088*/ 	.byte	0x04, 0x17
        /*008a*/ 	.short	(.L_25 - .L_24)
.L_24:
        /*008c*/ 	.word	0x00000000
        /*0090*/ 	.short	0x0005
        /*0092*/ 	.short	0x0020
        /*0094*/ 	.byte	0x00, 0xf0, 0x11, 0x00


	//----- nvinfo : EIATTR_KPARAM_INFO
	.align		4
.L_25:
        /*0098*/ 	.byte	0x04, 0x17
        /*009a*/ 	.short	(.L_27 - .L_26)
.L_26:
        /*009c*/ 	.word	0x00000000
        /*00a0*/ 	.short	0x0004
        /*00a2*/ 	.short	0x001c
        /*00a4*/ 	.byte	0x00, 0xf0, 0x11, 0x00


	//----- nvinfo : EIATTR_KPARAM_INFO
	.align		4
.L_27:
        /*00a8*/ 	.byte	0x04, 0x17
        /*00aa*/ 	.short	(.L_29 - .L_28)
.L_28:
        /*00ac*/ 	.word	0x00000000
        /*00b0*/ 	.short	0x0003
        /*00b2*/ 	.short	0x0018
        /*00b4*/ 	.byte	0x00, 0xf0, 0x11, 0x00


	//----- nvinfo : EIATTR_KPARAM_INFO
	.align		4
.L_29:
        /*00b8*/ 	.byte	0x04, 0x17
        /*00ba*/ 	.short	(.L_31 - .L_30)
.L_30:
        /*00bc*/ 	.word	0x00000000
        /*00c0*/ 	.short	0x0002
        /*00c2*/ 	.short	0x0010
        /*00c4*/ 	.byte	0x00, 0xf4, 0x21, 0x00


	//----- nvinfo : EIATTR_KPARAM_INFO
	.align		4
.L_31:
        /*00c8*/ 	.byte	0x04, 0x17
        /*00ca*/ 	.short	(.L_33 - .L_32)
.L_32:
        /*00cc*/ 	.word	0x00000000
        /*00d0*/ 	.short	0x0001
        /*00d2*/ 	.short	0x0008
        /*00d4*/ 	.byte	0x00, 0xf4, 0x21, 0x00


	//----- nvinfo : EIATTR_KPARAM_INFO
	.align		4
.L_33:
        /*00d8*/ 	.byte	0x04, 0x17
        /*00da*/ 	.short	(.L_35 - .L_34)
.L_34:
        /*00dc*/ 	.word	0x00000000
        /*00e0*/ 	.short	0x0000
        /*00e2*/ 	.short	0x0000
        /*00e4*/ 	.byte	0x00, 0xf4, 0x21, 0x00


	//----- nvinfo : EIATTR_SPARSE_MMA_MASK
	.align		4
.L_35:
        /*00e8*/ 	.byte	0x03, 0x50
        /*00ea*/ 	.short	0x0000


	//----- nvinfo : EIATTR_MAXREG_COUNT
	.align		4
        /*00ec*/ 	.byte	0x03, 0x1b
        /*00ee*/ 	.short	0x00ff


	//----- nvinfo : EIATTR_NUM_BARRIERS
	.align		4
        /*00f0*/ 	.byte	0x02, 0x4c
        /*00f2*/ 	.byte	0x01
	.zero		1


	//----- nvinfo : EIATTR_MERCURY_ISA_VERSION
	.align		4
        /*00f4*/ 	.byte	0x03, 0x5f
        /*00f6*/ 	.short	0x0101


	//----- nvinfo : EIATTR_EXIT_INSTR_OFFSETS
	.align		4
        /*00f8*/ 	.byte	0x04, 0x1c
        /*00fa*/ 	.short	(.L_37 - .L_36)


	//   ....[0]....
.L_36:
        /*00fc*/ 	.word	0x000025e0


	//   ....[1]....
        /*0100*/ 	.word	0x00002600


	//----- nvinfo : EIATTR_REQNTID
	.align		4
.L_37:
        /*0104*/ 	.byte	0x04, 0x10
        /*0106*/ 	.short	(.L_39 - .L_38)
.L_38:
        /*0108*/ 	.word	0x00000100
        /*010c*/ 	.word	0x00000001
        /*0110*/ 	.word	0x00000001


	//----- nvinfo : EIATTR_CBANK_PARAM_SIZE
	.align		4
.L_39:
        /*0114*/ 	.byte	0x03, 0x19
        /*0116*/ 	.short	0x0050


	//----- nvinfo : EIATTR_PARAM_CBANK
	.align		4
        /*0118*/ 	.byte	0x04, 0x0a
        /*011a*/ 	.short	(.L_41 - .L_40)
	.align		4
.L_40:
        /*011c*/ 	.word	index@(.nv.constant0.matmul_kernel)
        /*0120*/ 	.short	0x0210
        /*0122*/ 	.short	0x0050


	//----- nvinfo : EIATTR_SW_WAR
	.align		4
.L_41:
        /*0124*/ 	.byte	0x04, 0x36
        /*0126*/ 	.short	(.L_43 - .L_42)
.L_42:
        /*0128*/ 	.word	0x00000008
.L_43:


//--------------------- .nv.callgraph             --------------------------
	.section	.nv.callgraph,"",@"SHT_CUDA_CALLGRAPH"
	.align	4
	.sectionentsize	8
	.align		4
        /*0000*/ 	.word	0x00000000
	.align		4
        /*0004*/ 	.word	0xffffffff
	.align		4
        /*0008*/ 	.word	0x00000000
	.align		4
        /*000c*/ 	.word	0xfffffffe
	.align		4
        /*0010*/ 	.word	0x00000000
	.align		4
        /*0014*/ 	.word	0xfffffffd
	.align		4
        /*0018*/ 	.word	0x00000000
	.align		4
        /*001c*/ 	.word	0xfffffffc


//--------------------- .text.matmul_kernel       --------------------------
	.section	.text.matmul_kernel,"ax",@progbits
	.align	128
        .global         matmul_kernel
        .type           matmul_kernel,@function
        .size           matmul_kernel,(.L_x_3 - matmul_kernel)
        .other          matmul_kernel,@"STO_CUDA_ENTRY STV_DEFAULT"
matmul_kernel:
.text.matmul_kernel:
[----:B------:R-:W-:Y:S08]  /*0000*/  LDC R1, c[0x0][0x28] ;  /* 0x00000a00ff017b82 */ /* 0x000ff00000000800 */
[----:B------:R-:W0:Y:S01]  /*0010*/  LDC.64 R12, c[0x0][0x228] ;  /* 0x00008a00ff0c7b82 */ /* 0x000e220000000a00 */
[----:B------:R-:W1:Y:S01]  /*0020*/  S2R R5, SR_CTAID.X ;  /* 0x0000000000057919 */ /* 0x000e620000002500 */
[----:B------:R-:W-:Y:S01]  /*0030*/  ULDC UR6, c[0x0][0x230] ;  /* 0x00008c0000067ab9 */ /* 0x000fe20000000800 */
[----:B------:R-:W-:Y:S01]  /*0040*/  UMOV UR5, 0x400 ;  /* 0x0000040000057882 */ /* 0x000fe20000000000 */
[----:B------:R-:W-:Y:S01]  /*0050*/  UIADD3 UR6, UR6, 0x3f, URZ ;  /* 0x0000003f06067890 */ /* 0x000fe2000fffe03f */
[----:B------:R-:W-:-:S03]  /*0060*/  ULDC.64 UR10, c[0x0][0x208] ;  /* 0x00008200000a7ab9 */ /* 0x000fc60000000a00 */
[----:B------:R-:W2:Y:S01]  /*0070*/  S2UR UR7, SR_CgaCtaId ;  /* 0x00000000000779c3 */ /* 0x000ea20000008800 */
[----:B------:R-:W-:Y:S01]  /*0080*/  UISETP.GT.AND UP0, UPT, UR6, 0x3f, UPT ;  /* 0x0000003f0600788c */ /* 0x000fe2000bf04270 */
[----:B0-----:R-:W-:-:S05]  /*0090*/  VIADD R0, R13, 0x1f ;  /* 0x0000001f0d007836 */ /* 0x001fca0000000000 */
[----:B------:R-:W-:Y:S01]  /*00a0*/  SHF.R.S32.HI R3, RZ, 0x1f, R0 ;  /* 0x0000001fff037819 */ /* 0x000fe20000011400 */
[----:B--2---:R-:W-:-:S03]  /*00b0*/  ULEA UR7, UR7, UR5, 0x18 ;  /* 0x0000000507077291 */ /* 0x004fc6000f8ec03f */
[----:B------:R-:W-:Y:S02]  /*00c0*/  LEA.HI R3, R3, R0, RZ, 0x5 ;  /* 0x0000000003037211 */ /* 0x000fe400078f28ff */
[----:B-1----:R-:W-:Y:S02]  /*00d0*/  IABS R8, R5 ;  /* 0x0000000500087213 */ /* 0x002fe40000000000 */
[----:B------:R-:W-:-:S05]  /*00e0*/  SHF.R.S32.HI R3, RZ, 0x5, R3 ;  /* 0x00000005ff037819 */ /* 0x000fca0000011403 */
[----:B------:R-:W-:-:S05]  /*00f0*/  IMAD.SHL.U32 R4, R3, 0x8, RZ ;  /* 0x0000000803047824 */ /* 0x000fca00078e00ff */
[-C--:B------:R-:W-:Y:S02]  /*0100*/  IABS R7, R4.reuse ;  /* 0x0000000400077213 */ /* 0x080fe40000000000 */
[----:B------:R-:W-:Y:S02]  /*0110*/  IABS R10, R4 ;  /* 0x00000004000a7213 */ /* 0x000fe40000000000 */
[----:B------:R-:W0:Y:S08]  /*0120*/  I2F.RP R0, R7 ;  /* 0x0000000700007306 */ /* 0x000e300000209400 */
[----:B0-----:R-:W0:Y:S02]  /*0130*/  MUFU.RCP R0, R0 ;  /* 0x0000000000007308 */ /* 0x001e240000001000 */
[----:B0-----:R-:W-:-:S02]  /*0140*/  VIADD R2, R0, 0xffffffe ;  /* 0x0ffffffe00027836 */ /* 0x001fc40000000000 */
[----:B------:R-:W-:-:S04]  /*0150*/  IMAD.MOV R0, RZ, RZ, -R10 ;  /* 0x000000ffff007224 */ /* 0x000fc800078e0a0a */
[----:B------:R0:W1:Y:S02]  /*0160*/  F2I.FTZ.U32.TRUNC.NTZ R3, R2 ;  /* 0x0000000200037305 */ /* 0x000064000021f000 */
[----:B0-----:R-:W-:Y:S02]  /*0170*/  IMAD.MOV.U32 R2, RZ, RZ, RZ ;  /* 0x000000ffff027224 */ /* 0x001fe400078e00ff */
[----:B-1----:R-:W-:-:S04]  /*0180*/  IMAD.MOV R6, RZ, RZ, -R3 ;  /* 0x000000ffff067224 */ /* 0x002fc800078e0a03 */
[----:B------:R-:W-:Y:S02]  /*0190*/  IMAD R9, R6, R7, RZ ;  /* 0x0000000706097224 */ /* 0x000fe400078e02ff */
[----:B------:R-:W-:Y:S02]  /*01a0*/  IMAD.MOV.U32 R6, RZ, RZ, R8 ;  /* 0x000000ffff067224 */ /* 0x000fe400078e0008 */
[----:B------:R-:W-:-:S06]  /*01b0*/  IMAD.HI.U32 R3, R3, R9, R2 ;  /* 0x0000000903037227 */ /* 0x000fcc00078e0002 */
[----:B------:R-:W-:-:S04]  /*01c0*/  IMAD.HI.U32 R3, R3, R6, RZ ;  /* 0x0000000603037227 */ /* 0x000fc800078e00ff */
[----:B------:R-:W-:-:S05]  /*01d0*/  IMAD R0, R3, R0, R6 ;  /* 0x0000000003007224 */ /* 0x000fca00078e0206 */
[----:B------:R-:W-:-:S13]  /*01e0*/  ISETP.GT.U32.AND P1, PT, R7, R0, PT ;  /* 0x000000000700720c */ /* 0x000fda0003f24070 */
[----:B------:R-:W-:Y:S02]  /*01f0*/  @!P1 IMAD.IADD R0, R0, 0x1, -R7 ;  /* 0x0000000100009824 */ /* 0x000fe400078e0a07 */
[----:B------:R-:W-:Y:S01]  /*0200*/  @!P1 VIADD R3, R3, 0x1 ;  /* 0x0000000103039836 */ /* 0x000fe20000000000 */
[----:B------:R-:W-:Y:S02]  /*0210*/  ISETP.NE.AND P1, PT, R4, RZ, PT ;  /* 0x000000ff0400720c */ /* 0x000fe40003f25270 */
[----:B------:R-:W-:Y:S02]  /*0220*/  ISETP.GE.U32.AND P0, PT, R0, R7, PT ;  /* 0x000000070000720c */ /* 0x000fe40003f06070 */
[----:B------:R-:W-:-:S04]  /*0230*/  LOP3.LUT R0, R5, R4, RZ, 0x3c, !PT ;  /* 0x0000000405007212 */ /* 0x000fc800078e3cff */
[----:B------:R-:W-:Y:S01]  /*0240*/  ISETP.GE.AND P2, PT, R0, RZ, PT ;  /* 0x000000ff0000720c */ /* 0x000fe20003f46270 */
[----:B------:R-:W-:-:S06]  /*0250*/  VIADD R0, R12, 0x1f ;  /* 0x0000001f0c007836 */ /* 0x000fcc0000000000 */
[----:B------:R-:W-:-:S04]  /*0260*/  @P0 VIADD R3, R3, 0x1 ;  /* 0x0000000103030836 */ /* 0x000fc80000000000 */
[----:B------:R-:W-:Y:S01]  /*0270*/  IMAD.MOV.U32 R2, RZ, RZ, R3 ;  /* 0x000000ffff027224 */ /* 0x000fe200078e0003 */
[----:B------:R-:W-:-:S03]  /*0280*/  SHF.R.S32.HI R3, RZ, 0x1f, R0 ;  /* 0x0000001fff037819 */ /* 0x000fc60000011400 */
[----:B------:R-:W-:Y:S01]  /*0290*/  @!P2 IMAD.MOV R2, RZ, RZ, -R2 ;  /* 0x000000ffff02a224 */ /* 0x000fe200078e0a02 */
[----:B------:R-:W-:Y:S02]  /*02a0*/  @!P1 LOP3.LUT R2, RZ, R4, RZ, 0x33, !PT ;  /* 0x00000004ff029212 */ /* 0x000fe400078e33ff */
[----:B------:R-:W-:-:S03]  /*02b0*/  LEA.HI R3, R3, R0, RZ, 0x5 ;  /* 0x0000000003037211 */ /* 0x000fc600078f28ff */
[----:B------:R-:W-:Y:S02]  /*02c0*/  IMAD.SHL.U32 R6, R2, 0x8, RZ ;  /* 0x0000000802067824 */ /* 0x000fe400078e00ff */
[----:B------:R-:W-:-:S03]  /*02d0*/  IMAD.MOV R2, RZ, RZ, -R2 ;  /* 0x000000ffff027224 */ /* 0x000fc600078e0a02 */
[----:B------:R-:W-:Y:S01]  /*02e0*/  LEA.HI.SX32 R3, R3, -R6, 0x1b ;  /* 0x8000000603037211 */ /* 0x000fe200078fdaff */
[----:B------:R-:W-:-:S03]  /*02f0*/  IMAD R11, R4, R2, R5 ;  /* 0x00000002040b7224 */ /* 0x000fc600078e0205 */
[----:B------:R-:W-:-:S04]  /*0300*/  VIMNMX R8, R3, 0x8, PT ;  /* 0x0000000803087848 */ /* 0x000fc80003fe0100 */
[-C--:B------:R-:W-:Y:S02]  /*0310*/  IABS R7, R8.reuse ;  /* 0x0000000800077213 */ /* 0x080fe40000000000 */
[----:B------:R-:W-:Y:S02]  /*0320*/  IABS R4, R8 ;  /* 0x0000000800047213 */ /* 0x000fe40000000000 */
[----:B------:R-:W0:Y:S08]  /*0330*/  I2F.RP R0, R7 ;  /* 0x0000000700007306 */ /* 0x000e300000209400 */
[----:B0-----:R-:W0:Y:S02]  /*0340*/  MUFU.RCP R0, R0 ;  /* 0x0000000000007308 */ /* 0x001e240000001000 */
[----:B0-----:R-:W-:-:S02]  /*0350*/  VIADD R3, R0, 0xffffffe ;  /* 0x0ffffffe00037836 */ /* 0x001fc40000000000 */
[----:B------:R-:W-:-:S04]  /*0360*/  IMAD.MOV R0, RZ, RZ, -R4 ;  /* 0x000000ffff007224 */ /* 0x000fc800078e0a04 */
[----:B------:R-:W0:Y:S02]  /*0370*/  F2I.FTZ.U32.TRUNC.NTZ R3, R3 ;  /* 0x0000000300037305 */ /* 0x000e24000021f000 */
[----:B0-----:R-:W-:-:S04]  /*0380*/  IMAD.MOV R9, RZ, RZ, -R3 ;  /* 0x000000ffff097224 */ /* 0x001fc800078e0a03 */
[----:B------:R-:W-:Y:S01]  /*0390*/  IMAD.MOV.U32 R2, RZ, RZ, R9 ;  /* 0x000000ffff027224 */ /* 0x000fe200078e0009 */
[----:B------:R-:W-:-:S03]  /*03a0*/  IABS R9, R11 ;  /* 0x0000000b00097213 */ /* 0x000fc60000000000 */
[----:B------:R-:W-:Y:S02]  /*03b0*/  IMAD R5, R2, R7, RZ ;  /* 0x0000000702057224 */ /* 0x000fe400078e02ff */
[----:B------:R-:W-:-:S04]  /*03c0*/  IMAD.MOV.U32 R2, RZ, RZ, RZ ;  /* 0x000000ffff027224 */ /* 0x000fc800078e00ff */
[----:B------:R-:W-:Y:S01]  /*03d0*/  IMAD.HI.U32 R2, R3, R5, R2 ;  /* 0x0000000503027227 */ /* 0x000fe200078e0002 */
[----:B------:R-:W-:-:S04]  /*03e0*/  LOP3.LUT R3, R11, R8, RZ, 0x3c, !PT ;  /* 0x000000080b037212 */ /* 0x000fc800078e3cff */
[----:B------:R-:W-:Y:S01]  /*03f0*/  ISETP.GE.AND P2, PT, R3, RZ, PT ;  /* 0x000000ff0300720c */ /* 0x000fe20003f46270 */
[----:B------:R-:W-:-:S04]  /*0400*/  IMAD.HI.U32 R2, R2, R9, RZ ;  /* 0x0000000902027227 */ /* 0x000fc800078e00ff */
[----:B------:R-:W-:-:S05]  /*0410*/  IMAD R0, R2, R0, R9 ;  /* 0x0000000002007224 */ /* 0x000fca00078e0209 */
[----:B------:R-:W-:-:S13]  /*0420*/  ISETP.GT.U32.AND P1, PT, R7, R0, PT ;  /* 0x000000000700720c */ /* 0x000fda0003f24070 */
[----:B------:R-:W-:Y:S02]  /*0430*/  @!P1 IMAD.IADD R0, R0, 0x1, -R7 ;  /* 0x0000000100009824 */ /* 0x000fe400078e0a07 */
[----:B------:R-:W-:Y:S01]  /*0440*/  @!P1 VIADD R2, R2, 0x1 ;  /* 0x0000000102029836 */ /* 0x000fe20000000000 */
[----:B------:R-:W-:Y:S02]  /*0450*/  ISETP.NE.AND P1, PT, R8, RZ, PT ;  /* 0x000000ff0800720c */ /* 0x000fe40003f25270 */
[----:B------:R-:W-:Y:S02]  /*0460*/  ISETP.GE.U32.AND P0, PT, R0, R7, PT ;  /* 0x000000070000720c */ /* 0x000fe40003f06070 */
[----:B------:R-:W0:Y:S11]  /*0470*/  S2R R0, SR_TID.X ;  /* 0x0000000000007919 */ /* 0x000e360000002100 */
[----:B------:R-:W-:Y:S01]  /*0480*/  @P0 VIADD R2, R2, 0x1 ;  /* 0x0000000102020836 */ /* 0x000fe20000000000 */
[----:B------:R-:W-:-:S03]  /*0490*/  PLOP3.LUT P0, PT, PT, PT, UP0, 0x80, 0x0 ;  /* 0x000000000000781c */ /* 0x000fc60003f0f008 */
[----:B------:R-:W-:Y:S01]  /*04a0*/  @!P2 IMAD.MOV R2, RZ, RZ, -R2 ;  /* 0x000000ffff02a224 */ /* 0x000fe200078e0a02 */
[----:B------:R-:W-:-:S05]  /*04b0*/  @!P1 LOP3.LUT R2, RZ, R8, RZ, 0x33, !PT ;  /* 0x00000008ff029212 */ /* 0x000fca00078e33ff */
[----:B------:R-:W-:Y:S02]  /*04c0*/  IMAD.MOV R3, RZ, RZ, -R2 ;  /* 0x000000ffff037224 */ /* 0x000fe400078e0a02 */
[----:B------:R-:W-:Y:S02]  /*04d0*/  IMAD.SHL.U32 R22, R2, 0x20, RZ ;  /* 0x0000002002167824 */ /* 0x000fe400078e00ff */
[----:B------:R-:W-:Y:S01]  /*04e0*/  IMAD R3, R8, R3, R11 ;  /* 0x0000000308037224 */ /* 0x000fe200078e020b */
[----:B------:R-:W-:Y:S02]  /*04f0*/  @!P0 CS2R R8, SRZ ;  /* 0x0000000000088805 */ /* 0x000fe4000001ff00 */
[----:B------:R-:W-:Y:S01]  /*0500*/  @!P0 CS2R R10, SRZ ;  /* 0x00000000000a8805 */ /* 0x000fe2000001ff00 */
[----:B------:R-:W-:Y:S01]  /*0510*/  IMAD.IADD R3, R6, 0x1, R3 ;  /* 0x0000000106037824 */ /* 0x000fe200078e0203 */
[----:B0-----:R-:W-:Y:S02]  /*0520*/  SHF.R.U32.HI R4, RZ, 0x5, R0 ;  /* 0x00000005ff047819 */ /* 0x001fe40000011600 */
[----:B------:R-:W-:-:S02]  /*0530*/  LOP3.LUT R16, R0, 0x1f, RZ, 0xc0, !PT ;  /* 0x0000001f00107812 */ /* 0x000fc400078ec0ff */
[----:B------:R-:W-:Y:S02]  /*0540*/  R2UR UR4, R4 ;  /* 0x00000000040472ca */ /* 0x000fe400000e0000 */
[----:B------:R-:W-:Y:S01]  /*0550*/  SHF.R.U32.HI R37, RZ, 0x5, R0 ;  /* 0x00000005ff257819 */ /* 0x000fe20000011600 */
[----:B------:R-:W-:Y:S01]  /*0560*/  IMAD R16, R3, 0x20, R16 ;  /* 0x0000002003107824 */ /* 0x000fe200078e0210 */
[C---:B------:R-:W-:Y:S02]  /*0570*/  LOP3.LUT R3, R0.reuse, 0xc0, RZ, 0xc0, !PT ;  /* 0x000000c000037812 */ /* 0x040fe400078ec0ff */
[C---:B------:R-:W-:Y:S02]  /*0580*/  LOP3.LUT R17, R0.reuse, 0x3f, RZ, 0xc0, !PT ;  /* 0x0000003f00117812 */ /* 0x040fe400078ec0ff */
[----:B------:R-:W-:Y:S02]  /*0590*/  SGXT.U32 R37, R37, 0x3 ;  /* 0x000000032525781a */ /* 0x000fe40000000000 */
[----:B------:R-:W-:-:S03]  /*05a0*/  @!P0 LOP3.LUT R48, R0, 0x80, RZ, 0xc0, !PT ;  /* 0x0000008000308812 */ /* 0x000fc600078ec0ff */
[----:B------:R-:W-:Y:S01]  /*05b0*/  UIADD3 UR5, UR4, 0x18, URZ ;  /* 0x0000001804057890 */ /* 0x000fe2000fffe03f */
[----:B------:R-:W-:Y:S11]  /*05c0*/  @!P0 BRA `(.L_x_0) ;  /* 0x0000001800f08947 */ /* 0x000ff60003800000 */
[----:B------:R-:W-:Y:S01]  /*05d0*/  IABS R23, R12 ;  /* 0x0000000c00177213 */ /* 0x000fe20000000000 */
[----:B------:R-:W-:Y:S01]  /*05e0*/  IMAD.SHL.U32 R27, R0, 0x8, RZ ;  /* 0x00000008001b7824 */ /* 0x000fe200078e00ff */
[----:B------:R-:W-:Y:S01]  /*05f0*/  IABS R2, R13 ;  /* 0x0000000d00027213 */ /* 0x000fe20000000000 */
[----:B------:R-:W-:Y:S01]  /*0600*/  ULDC UR8, c[0x0][0x240] ;  /* 0x0000900000087ab9 */ /* 0x000fe20000000800 */
[----:B------:R-:W0:Y:S01]  /*0610*/  I2F.RP R9, R23 ;  /* 0x0000001700097306 */ /* 0x000e220000209400 */
[----:B------:R-:W-:Y:S01]  /*0620*/  IABS R14, R16 ;  /* 0x00000010000e7213 */ /* 0x000fe20000000000 */
[----:B------:R-:W-:Y:S01]  /*0630*/  ULDC.64 UR26, c[0x0][0x218] ;  /* 0x00008600001a7ab9 */ /* 0x000fe20000000a00 */
[----:B------:R-:W-:Y:S01]  /*0640*/  LEA.HI R18, R3, R22, RZ, 0x1a ;  /* 0x0000001603127211 */ /* 0x000fe200078fd0ff */
[----:B------:R-:W-:Y:S01]  /*0650*/  ULDC UR9, c[0x0][0x234] ;  /* 0x00008d0000097ab9 */ /* 0x000fe20000000800 */
[----:B------:R-:W-:Y:S01]  /*0660*/  ISETP.GE.AND P4, PT, R16, RZ, PT ;  /* 0x000000ff1000720c */ /* 0x000fe20003f86270 */
[----:B------:R-:W-:Y:S01]  /*0670*/  ULDC.64 UR12, c[0x0][0x210] ;  /* 0x00008400000c7ab9 */ /* 0x000fe20000000a00 */
[----:B------:R-:W-:Y:S01]  /*0680*/  IABS R25, R18 ;  /* 0x0000001200197213 */ /* 0x000fe20000000000 */
[----:B------:R-:W1:Y:S01]  /*0690*/  I2F.RP R8, R2 ;  /* 0x0000000200087306 */ /* 0x000e620000209400 */
[----:B------:R-:W-:Y:S01]  /*06a0*/  VIADD R20, R18, 0x1c ;  /* 0x0000001c12147836 */ /* 0x000fe20000000000 */
[----:B------:R-:W-:Y:S01]  /*06b0*/  LOP3.LUT R48, R0, 0x80, RZ, 0xc0, !PT ;  /* 0x0000008000307812 */ /* 0x000fe200078ec0ff */
[C---:B------:R-:W-:Y:S01]  /*06c0*/  VIADD R24, R18.reuse, 0x18 ;  /* 0x0000001812187836 */ /* 0x040fe20000000000 */
[C---:B------:R-:W-:Y:S01]  /*06d0*/  ISETP.GE.AND P1, PT, R18.reuse, RZ, PT ;  /* 0x000000ff1200720c */ /* 0x040fe20003f26270 */
[C---:B------:R-:W-:Y:S01]  /*06e0*/  VIADD R28, R18.reuse, 0x10 ;  /* 0x00000010121c7836 */ /* 0x040fe20000000000 */
[----:B------:R-:W-:Y:S01]  /*06f0*/  LOP3.LUT R31, R37, 0x10, RZ, 0xfc, !PT ;  /* 0x00000010251f7812 */ /* 0x000fe200078efcff */
[C---:B------:R-:W-:Y:S01]  /*0700*/  VIADD R26, R18.reuse, 0x14 ;  /* 0x00000014121a7836 */ /* 0x040fe20000000000 */
[----:B0-----:R-:W0:Y:S01]  /*0710*/  MUFU.RCP R9, R9 ;  /* 0x0000000900097308 */ /* 0x001e220000001000 */
[C---:B------:R-:W-:Y:S01]  /*0720*/  VIADD R29, R18.reuse, 0xc ;  /* 0x0000000c121d7836 */ /* 0x040fe20000000000 */
[----:B------:R-:W-:Y:S01]  /*0730*/  IABS R19, R28 ;  /* 0x0000001c00137213 */ /* 0x000fe20000000000 */
[----:B------:R-:W-:Y:S01]  /*0740*/  VIADD R30, R18, 0x4 ;  /* 0x00000004121e7836 */ /* 0x000fe20000000000 */
[----:B------:R-:W-:-:S02]  /*0750*/  IABS R15, R26 ;  /* 0x0000001a000f7213 */ /* 0x000fc40000000000 */
[----:B------:R-:W-:Y:S02]  /*0760*/  IABS R21, R29 ;  /* 0x0000001d00157213 */ /* 0x000fe40000000000 */
[----:B-1----:R-:W1:Y:S01]  /*0770*/  MUFU.RCP R8, R8 ;  /* 0x0000000800087308 */ /* 0x002e620000001000 */
[C---:B------:R-:W-:Y:S02]  /*0780*/  LOP3.LUT R33, R37.reuse, 0x20, RZ, 0xfc, !PT ;  /* 0x0000002025217812 */ /* 0x040fe400078efcff */
[C---:B------:R-:W-:Y:S02]  /*0790*/  LOP3.LUT R35, R37.reuse, 0x28, RZ, 0xfc, !PT ;  /* 0x0000002825237812 */ /* 0x040fe400078efcff */
[C---:B------:R-:W-:Y:S02]  /*07a0*/  LOP3.LUT R41, R37.reuse, 0x8, RZ, 0xfc, !PT ;  /* 0x0000000825297812 */ /* 0x040fe400078efcff */
[----:B------:R-:W-:Y:S01]  /*07b0*/  LOP3.LUT R39, R37, 0x30, RZ, 0xfc, !PT ;  /* 0x0000003025277812 */ /* 0x000fe200078efcff */
[----:B0-----:R-:W-:-:S04]  /*07c0*/  VIADD R6, R9, 0xffffffe ;  /* 0x0ffffffe09067836 */ /* 0x001fc80000000000 */
[----:B------:R0:W2:Y:S01]  /*07d0*/  F2I.FTZ.U32.TRUNC.NTZ R7, R6 ;  /* 0x0000000600077305 */ /* 0x0000a2000021f000 */
[----:B-1----:R-:W-:-:S07]  /*07e0*/  VIADD R4, R8, 0xffffffe ;  /* 0x0ffffffe08047836 */ /* 0x002fce0000000000 */
[----:B------:R1:W3:Y:S01]  /*07f0*/  F2I.FTZ.U32.TRUNC.NTZ R5, R4 ;  /* 0x0000000400057305 */ /* 0x0002e2000021f000 */
[----:B0-----:R-:W-:Y:S02]  /*0800*/  IMAD.MOV.U32 R6, RZ, RZ, RZ ;  /* 0x000000ffff067224 */ /* 0x001fe400078e00ff */
[--C-:B--2---:R-:W-:Y:S02]  /*0810*/  IMAD.MOV R10, RZ, RZ, -R7.reuse ;  /* 0x000000ffff0a7224 */ /* 0x104fe400078e0a07 */
[----:B-1----:R-:W-:Y:S02]  /*0820*/  IMAD.MOV.U32 R4, RZ, RZ, RZ ;  /* 0x000000ffff047224 */ /* 0x002fe400078e00ff */
[----:B------:R-:W-:Y:S02]  /*0830*/  IMAD R11, R10, R23, RZ ;  /* 0x000000170a0b7224 */ /* 0x000fe400078e02ff */
[----:B------:R-:W-:Y:S02]  /*0840*/  IMAD.MOV.U32 R10, RZ, RZ, R14 ;  /* 0x000000ffff0a7224 */ /* 0x000fe400078e000e */
[----:B------:R-:W-:Y:S01]  /*0850*/  IMAD.HI.U32 R7, R7, R11, R6 ;  /* 0x0000000b07077227 */ /* 0x000fe200078e0006 */
[----:B------:R-:W-:-:S03]  /*0860*/  IABS R11, R24 ;  /* 0x00000018000b7213 */ /* 0x000fc60000000000 */
[----:B---3--:R-:W-:Y:S02]  /*0870*/  IMAD.MOV R9, RZ, RZ, -R5 ;  /* 0x000000ffff097224 */ /* 0x008fe400078e0a05 */
[----:B------:R-:W-:-:S04]  /*0880*/  IMAD.HI.U32 R7, R7, R10, RZ ;  /* 0x0000000a07077227 */ /* 0x000fc800078e00ff */
[----:B------:R-:W-:Y:S02]  /*0890*/  IMAD.MOV R7, RZ, RZ, -R7 ;  /* 0x000000ffff077224 */ /* 0x000fe400078e0a07 */
[----:B------:R-:W-:Y:S02]  /*08a0*/  IMAD R3, R9, R2, RZ ;  /* 0x0000000209037224 */ /* 0x000fe400078e02ff */
[----:B------:R-:W-:Y:S01]  /*08b0*/  IMAD R10, R23, R7, R10 ;  /* 0x00000007170a7224 */ /* 0x000fe200078e020a */
[----:B------:R-:W-:Y:S01]  /*08c0*/  IABS R7, R20 ;  /* 0x0000001400077213 */ /* 0x000fe20000000000 */
[----:B------:R-:W-:-:S03]  /*08d0*/  IMAD.HI.U32 R4, R5, R3, R4 ;  /* 0x0000000305047227 */ /* 0x000fc600078e0004 */
[----:B------:R-:W-:-:S03]  /*08e0*/  ISETP.GT.U32.AND P0, PT, R23, R10, PT ;  /* 0x0000000a1700720c */ /* 0x000fc60003f04070 */
[----:B------:R-:W-:-:S04]  /*08f0*/  IMAD.HI.U32 R3, R4, R7, RZ ;  /* 0x0000000704037227 */ /* 0x000fc800078e00ff */
[----:B------:R-:W-:-:S04]  /*0900*/  IMAD.HI.U32 R5, R4, R11, RZ ;  /* 0x0000000b04057227 */ /* 0x000fc800078e00ff */
[----:B------:R-:W-:Y:S02]  /*0910*/  IMAD.MOV R9, RZ, RZ, -R3 ;  /* 0x000000ffff097224 */ /* 0x000fe400078e0a03 */
[----:B------:R-:W-:Y:S02]  /*0920*/  @!P0 IMAD.IADD R10, R10, 0x1, -R23 ;  /* 0x000000010a0a8824 */ /* 0x000fe400078e0a17 */
[----:B------:R-:W-:Y:S02]  /*0930*/  IMAD.MOV R14, RZ, RZ, -R5 ;  /* 0x000000ffff0e7224 */ /* 0x000fe400078e0a05 */
[----:B------:R-:W-:Y:S01]  /*0940*/  IMAD.HI.U32 R6, R4, R19, RZ ;  /* 0x0000001304067227 */ /* 0x000fe200078e00ff */
[----:B------:R-:W-:-:S03]  /*0950*/  ISETP.GT.U32.AND P0, PT, R23, R10, PT ;  /* 0x0000000a1700720c */ /* 0x000fc60003f04070 */
[C---:B------:R-:W-:Y:S02]  /*0960*/  IMAD R5, R2.reuse, R9, R7 ;  /* 0x0000000902057224 */ /* 0x040fe400078e0207 */
[C---:B------:R-:W-:Y:S02]  /*0970*/  IMAD R7, R2.reuse, R14, R11 ;  /* 0x0000000e02077224 */ /* 0x040fe400078e020b */
[----:B------:R-:W-:Y:S01]  /*0980*/  IMAD.MOV R6, RZ, RZ, -R6 ;  /* 0x000000ffff067224 */ /* 0x000fe200078e0a06 */
[----:B------:R-:W-:Y:S01]  /*0990*/  ISETP.GT.U32.AND P2, PT, R2, R5, PT ;  /* 0x000000050200720c */ /* 0x000fe20003f44070 */
[----:B------:R-:W-:Y:S01]  /*09a0*/  VIADD R14, R18, 0x8 ;  /* 0x00000008120e7836 */ /* 0x000fe20000000000 */
[----:B------:R-:W-:Y:S01]  /*09b0*/  ISETP.GT.U32.AND P3, PT, R2, R7, PT ;  /* 0x000000070200720c */ /* 0x000fe20003f64070 */
[----:B------:R-:W-:-:S04]  /*09c0*/  IMAD.HI.U32 R3, R4, R15, RZ ;  /* 0x0000000f04037227 */ /* 0x000fc800078e00ff */
[----:B------:R-:W-:Y:S01]  /*09d0*/  IMAD R11, R2, R6, R19 ;  /* 0x00000006020b7224 */ /* 0x000fe200078e0213 */
[----:B------:R-:W-:Y:S01]  /*09e0*/  IABS R19, R14 ;  /* 0x0000000e00137213 */ /* 0x000fe20000000000 */
[----:B------:R-:W-:-:S03]  /*09f0*/  IMAD.HI.U32 R8, R4, R21, RZ ;  /* 0x0000001504087227 */ /* 0x000fc600078e00ff */
[----:B------:R-:W-:Y:S01]  /*0a00*/  ISETP.GT.U32.AND P6, PT, R2, R11, PT ;  /* 0x0000000b0200720c */ /* 0x000fe20003fc4070 */
[----:B------:R-:W-:Y:S02]  /*0a10*/  IMAD.MOV R3, RZ, RZ, -R3 ;  /* 0x000000ffff037224 */ /* 0x000fe400078e0a03 */
[----:B------:R-:W-:Y:S01]  /*0a20*/  @!P0 IMAD.IADD R10, R10, 0x1, -R23 ;  /* 0x000000010a0a8824 */ /* 0x000fe200078e0a17 */
[----:B------:R-:W-:Y:S01]  /*0a30*/  ISETP.NE.AND P0, PT, R12, RZ, PT ;  /* 0x000000ff0c00720c */ /* 0x000fe20003f05270 */
[----:B------:R-:W-:Y:S01]  /*0a40*/  IMAD.MOV R8, RZ, RZ, -R8 ;  /* 0x000000ffff087224 */ /* 0x000fe200078e0a08 */
[----:B------:R-:W-:Y:S01]  /*0a50*/  SHF.R.U32.HI R23, RZ, 0x2, R0 ;  /* 0x00000002ff177819 */ /* 0x000fe20000011600 */
[----:B------:R-:W-:Y:S02]  /*0a60*/  IMAD R9, R2, R3, R15 ;  /* 0x0000000302097224 */ /* 0x000fe400078e020f */
[----:B------:R-:W-:Y:S01]  /*0a70*/  IMAD.HI.U32 R3, R4, R19, RZ ;  /* 0x0000001304037227 */ /* 0x000fe200078e00ff */
[----:B------:R-:W-:-:S02]  /*0a80*/  SGXT.U32 R23, R23, 0x3 ;  /* 0x000000031717781a */ /* 0x000fc40000000000 */
[C---:B------:R-:W-:Y:S01]  /*0a90*/  ISETP.GT.U32.AND P5, PT, R2.reuse, R9, PT ;  /* 0x000000090200720c */ /* 0x040fe20003fa4070 */
[C---:B------:R-:W-:Y:S01]  /*0aa0*/  IMAD R15, R2.reuse, R8, R21 ;  /* 0x00000008020f7224 */ /* 0x040fe200078e0215 */
[----:B------:R-:W-:Y:S01]  /*0ab0*/  IABS R21, R30 ;  /* 0x0000001e00157213 */ /* 0x000fe20000000000 */
[----:B------:R-:W-:Y:S02]  /*0ac0*/  IMAD.MOV R8, RZ, RZ, -R3 ;  /* 0x000000ffff087224 */ /* 0x000fe400078e0a03 */
[----:B------:R-:W-:Y:S02]  /*0ad0*/  IMAD.MOV.U32 R3, RZ, RZ, R10 ;  /* 0x000000ffff037224 */ /* 0x000fe400078e000a */
[--C-:B------:R-:W-:Y:S02]  /*0ae0*/  @!P2 IMAD.IADD R5, R5, 0x1, -R2.reuse ;  /* 0x000000010505a824 */ /* 0x100fe400078e0a02 */
[----:B------:R-:W-:Y:S01]  /*0af0*/  @!P3 IMAD.IADD R7, R7, 0x1, -R2 ;  /* 0x000000010707b824 */ /* 0x000fe200078e0a02 */
[C---:B------:R-:W-:Y:S01]  /*0b00*/  ISETP.GT.U32.AND P3, PT, R2.reuse, R15, PT ;  /* 0x0000000f0200720c */ /* 0x040fe20003f64070 */
[----:B------:R-:W-:Y:S01]  /*0b10*/  @!P4 IMAD.MOV R3, RZ, RZ, -R3 ;  /* 0x000000ffff03c224 */ /* 0x000fe200078e0a03 */
[----:B------:R-:W-:Y:S01]  /*0b20*/  @!P0 LOP3.LUT R3, RZ, R12, RZ, 0x33, !PT ;  /* 0x0000000cff038212 */ /* 0x000fe200078e33ff */
[C---:B------:R-:W-:Y:S01]  /*0b30*/  IMAD R19, R2.reuse, R8, R19 ;  /* 0x0000000802137224 */ /* 0x040fe200078e0213 */
[----:B------:R-:W-:Y:S01]  /*0b40*/  ISETP.GT.U32.AND P0, PT, R2, R5, PT ;  /* 0x000000050200720c */ /* 0x000fe20003f04070 */
[----:B------:R-:W-:Y:S01]  /*0b50*/  IMAD.HI.U32 R6, R4, R21, RZ ;  /* 0x0000001504067227 */ /* 0x000fe200078e00ff */
[----:B------:R-:W-:-:S02]  /*0b60*/  ISETP.GT.U32.AND P4, PT, R2, R7, PT ;  /* 0x000000070200720c */ /* 0x000fc40003f84070 */
[----:B------:R-:W-:Y:S01]  /*0b70*/  ISETP.GT.U32.AND P2, PT, R2, R19, PT ;  /* 0x000000130200720c */ /* 0x000fe20003f44070 */
[----:B------:R-:W-:-:S04]  /*0b80*/  IMAD.HI.U32 R4, R4, R25, RZ ;  /* 0x0000001904047227 */ /* 0x000fc800078e00ff */
[----:B------:R-:W-:Y:S02]  /*0b90*/  IMAD.MOV R6, RZ, RZ, -R6 ;  /* 0x000000ffff067224 */ /* 0x000fe400078e0a06 */
[----:B------:R-:W-:Y:S02]  /*0ba0*/  IMAD.MOV R4, RZ, RZ, -R4 ;  /* 0x000000ffff047224 */ /* 0x000fe400078e0a04 */
[C---:B------:R-:W-:Y:S02]  /*0bb0*/  IMAD R21, R2.reuse, R6, R21 ;  /* 0x0000000602157224 */ /* 0x040fe400078e0215 */
[----:B------:R-:W-:Y:S01]  /*0bc0*/  IMAD R25, R2, R4, R25 ;  /* 0x0000000402197224 */ /* 0x000fe200078e0219 */
[----:B------:R-:W-:Y:S01]  /*0bd0*/  LOP3.LUT R4, R0, 0x3, RZ, 0xc0, !PT ;  /* 0x0000000300047812 */ /* 0x000fe200078ec0ff */
[--C-:B------:R-:W-:Y:S02]  /*0be0*/  @!P6 IMAD.IADD R11, R11, 0x1, -R2.reuse ;  /* 0x000000010b0be824 */ /* 0x100fe400078e0a02 */
[--C-:B------:R-:W-:Y:S01]  /*0bf0*/  @!P0 IMAD.IADD R5, R5, 0x1, -R2.reuse ;  /* 0x0000000105058824 */ /* 0x100fe200078e0a02 */
[C---:B------:R-:W-:Y:S01]  /*0c00*/  ISETP.GT.U32.AND P0, PT, R2.reuse, R21, PT ;  /* 0x000000150200720c */ /* 0x040fe20003f04070 */
[--C-:B------:R-:W-:Y:S01]  /*0c10*/  @!P5 IMAD.IADD R9, R9, 0x1, -R2.reuse ;  /* 0x000000010909d824 */ /* 0x100fe200078e0a02 */
[C---:B------:R-:W-:Y:S01]  /*0c20*/  ISETP.GT.U32.AND P5, PT, R2.reuse, R25, PT ;  /* 0x000000190200720c */ /* 0x040fe20003fa4070 */
[--C-:B------:R-:W-:Y:S01]  /*0c30*/  @!P4 IMAD.IADD R7, R7, 0x1, -R2.reuse ;  /* 0x000000010707c824 */ /* 0x100fe200078e0a02 */
[----:B------:R-:W-:Y:S01]  /*0c40*/  ISETP.GT.U32.AND P4, PT, R2, R11, PT ;  /* 0x0000000b0200720c */ /* 0x000fe20003f84070 */
[--C-:B------:R-:W-:Y:S01]  /*0c50*/  @!P3 IMAD.IADD R15, R15, 0x1, -R2.reuse ;  /* 0x000000010f0fb824 */ /* 0x100fe200078e0a02 */
[----:B------:R-:W-:Y:S01]  /*0c60*/  ISETP.GE.AND P3, PT, R20, RZ, PT ;  /* 0x000000ff1400720c */ /* 0x000fe20003f66270 */
[----:B------:R-:W-:Y:S01]  /*0c70*/  @!P2 IMAD.IADD R19, R19, 0x1, -R2 ;  /* 0x000000011313a824 */ /* 0x000fe200078e0a02 */
[----:B------:R-:W-:Y:S01]  /*0c80*/  ISETP.GE.AND P2, PT, R24, RZ, PT ;  /* 0x000000ff1800720c */ /* 0x000fe20003f46270 */
[----:B------:R-:W-:Y:S01]  /*0c90*/  IMAD R6, R4, 0x88, RZ ;  /* 0x0000008804067824 */ /* 0x000fe200078e02ff */
[----:B------:R-:W-:Y:S01]  /*0ca0*/  ISETP.GT.U32.AND P6, PT, R2, R9, PT ;  /* 0x000000090200720c */ /* 0x000fe20003fc4070 */
[----:B------:R-:W-:Y:S01]  /*0cb0*/  IMAD R3, R3, UR9, RZ ;  /* 0x0000000903037c24 */ /* 0x000fe2000f8e02ff */
[----:B------:R-:W-:Y:S01]  /*0cc0*/  SHF.R.U32.HI R4, RZ, 0x3, R48 ;  /* 0x00000003ff047819 */ /* 0x000fe20000011630 */
[--C-:B------:R-:W-:Y:S01]  /*0cd0*/  @!P0 IMAD.IADD R21, R21, 0x1, -R2.reuse ;  /* 0x0000000115158824 */ /* 0x100fe200078e0a02 */
[----:B------:R-:W-:Y:S01]  /*0ce0*/  ISETP.GE.AND P0, PT, R26, RZ, PT ;  /* 0x000000ff1a00720c */ /* 0x000fe20003f06270 */
[--C-:B------:R-:W-:Y:S01]  /*0cf0*/  @!P5 IMAD.IADD R25, R25, 0x1, -R2.reuse ;  /* 0x000000011919d824 */ /* 0x100fe200078e0a02 */
[C---:B------:R-:W-:Y:S01]  /*0d00*/  ISETP.GT.U32.AND P5, PT, R2.reuse, R15, PT ;  /* 0x0000000f0200720c */ /* 0x040fe20003fa4070 */
[--C-:B------:R-:W-:Y:S01]  /*0d10*/  @!P4 IMAD.IADD R11, R11, 0x1, -R2.reuse ;  /* 0x000000010b0bc824 */ /* 0x100fe200078e0a02 */
[C---:B------:R-:W-:Y:S01]  /*0d20*/  ISETP.GT.U32.AND P4, PT, R2.reuse, R19, PT ;  /* 0x000000130200720c */ /* 0x040fe20003f84070 */
[----:B------:R-:W-:Y:S01]  /*0d30*/  @!P3 IMAD.MOV R5, RZ, RZ, -R5 ;  /* 0x000000ffff05b224 */ /* 0x000fe200078e0a05 */
[C---:B------:R-:W-:Y:S01]  /*0d40*/  ISETP.GT.U32.AND P3, PT, R2.reuse, R21, PT ;  /* 0x000000150200720c */ /* 0x040fe20003f64070 */
[----:B------:R-:W-:Y:S01]  /*0d50*/  @!P2 IMAD.MOV R7, RZ, RZ, -R7 ;  /* 0x000000ffff07a224 */ /* 0x000fe200078e0a07 */
[----:B------:R-:W-:Y:S01]  /*0d60*/  ISETP.GT.U32.AND P2, PT, R2, R25, PT ;  /* 0x000000190200720c */ /* 0x000fe20003f44070 */
[----:B------:R-:W-:Y:S01]  /*0d70*/  @!P6 IMAD.IADD R9, R9, 0x1, -R2 ;  /* 0x000000010909e824 */ /* 0x000fe200078e0a02 */
[----:B------:R-:W-:Y:S01]  /*0d80*/  LOP3.LUT R23, R6, R23, R4, 0x1e, !PT ;  /* 0x0000001706177212 */ /* 0x000fe200078e1e04 */
[----:B------:R-:W-:Y:S01]  /*0d90*/  IMAD.SHL.U32 R4, R0, 0x10, RZ ;  /* 0x0000001000047824 */ /* 0x000fe200078e00ff */
[----:B------:R-:W-:Y:S01]  /*0da0*/  ISETP.GE.AND P6, PT, R28, RZ, PT ;  /* 0x000000ff1c00720c */ /* 0x000fe20003fc6270 */
[----:B------:R-:W-:Y:S01]  /*0db0*/  IMAD.SHL.U32 R6, R0, 0x2, RZ ;  /* 0x0000000200067824 */ /* 0x000fe200078e00ff */
[----:B------:R-:W-:Y:S01]  /*0dc0*/  USHF.R.S32.HI UR9, URZ, 0x1f, UR6 ;  /* 0x0000001f3f097899 */ /* 0x000fe20008011406 */
[--C-:B------:R-:W-:Y:S01]  /*0dd0*/  @!P5 IMAD.IADD R15, R15, 0x1, -R2.reuse ;  /* 0x000000010f0fd824 */ /* 0x100fe200078e0a02 */
[----:B------:R-:W-:Y:S01]  /*0de0*/  LOP3.LUT R4, R4, 0x600, RZ, 0xc0, !PT ;  /* 0x0000060004047812 */ /* 0x000fe200078ec0ff */
[--C-:B------:R-:W-:Y:S01]  /*0df0*/  @!P4 IMAD.IADD R19, R19, 0x1, -R2.reuse ;  /* 0x000000011313c824 */ /* 0x100fe200078e0a02 */
[----:B------:R-:W-:Y:S01]  /*0e00*/  ISETP.GE.AND P4, PT, R14, RZ, PT ;  /* 0x000000ff0e00720c */ /* 0x000fe20003f86270 */
[--C-:B------:R-:W-:Y:S01]  /*0e10*/  @!P3 IMAD.IADD R21, R21, 0x1, -R2.reuse ;  /* 0x000000011515b824 */ /* 0x100fe200078e0a02 */
[----:B------:R-:W-:Y:S01]  /*0e20*/  ISETP.GE.AND P5, PT, R29, RZ, PT ;  /* 0x000000ff1d00720c */ /* 0x000fe20003fa6270 */
[----:B------:R-:W-:Y:S01]  /*0e30*/  @!P2 IMAD.IADD R25, R25, 0x1, -R2 ;  /* 0x000000011919a824 */ /* 0x000fe200078e0a02 */
[----:B------:R-:W-:Y:S01]  /*0e40*/  ISETP.GE.AND P3, PT, R30, RZ, PT ;  /* 0x000000ff1e00720c */ /* 0x000fe20003f66270 */
[----:B------:R-:W-:Y:S01]  /*0e50*/  @!P0 IMAD.MOV R9, RZ, RZ, -R9 ;  /* 0x000000ffff098224 */ /* 0x000fe200078e0a09 */
[----:B------:R-:W-:Y:S01]  /*0e60*/  ISETP.NE.AND P2, PT, R13, RZ, PT ;  /* 0x000000ff0d00720c */ /* 0x000fe20003f45270 */
[----:B------:R-:W-:Y:S01]  /*0e70*/  @!P6 IMAD.MOV R11, RZ, RZ, -R11 ;  /* 0x000000ffff0be224 */ /* 0x000fe200078e0a0b */
[----:B------:R-:W-:Y:S01]  /*0e80*/  LOP3.LUT R2, RZ, R13, RZ, 0x33, !PT ;  /* 0x0000000dff027212 */ /* 0x000fe200078e33ff */
[----:B------:R-:W-:Y:S01]  /*0e90*/  @!P1 IMAD.MOV R25, RZ, RZ, -R25 ;  /* 0x000000ffff199224 */ /* 0x000fe200078e0a19 */
[----:B------:R-:W-:Y:S01]  /*0ea0*/  LOP3.LUT R27, R4, 0x30, R27, 0xf8, !PT ;  /* 0x00000030041b7812 */ /* 0x000fe200078ef81b */
[----:B------:R-:W-:Y:S01]  /*0eb0*/  IMAD.SHL.U32 R4, R0, 0x40, RZ ;  /* 0x0000004000047824 */ /* 0x000fe200078e00ff */
[----:B------:R-:W-:Y:S01]  /*0ec0*/  SEL R7, R2, R7, !P2 ;  /* 0x0000000702077207 */ /* 0x000fe20005000000 */
[----:B------:R-:W-:Y:S01]  /*0ed0*/  @!P4 IMAD.MOV R19, RZ, RZ, -R19 ;  /* 0x000000ffff13c224 */ /* 0x000fe200078e0a13 */
[----:B------:R-:W-:Y:S01]  /*0ee0*/  LOP3.LUT R27, R27, 0x30, R6, 0x78, !PT ;  /* 0x000000301b1b7812 */ /* 0x000fe200078e7806 */
[----:B------:R-:W-:Y:S01]  /*0ef0*/  @!P5 IMAD.MOV R15, RZ, RZ, -R15 ;  /* 0x000000ffff0fd224 */ /* 0x000fe200078e0a0f */
[----:B------:R-:W-:Y:S01]  /*0f00*/  LOP3.LUT R4, R4, 0x1c0, RZ, 0xc0, !PT ;  /* 0x000001c004047812 */ /* 0x000fe200078ec0ff */
[----:B------:R-:W-:Y:S01]  /*0f10*/  IMAD R7, R7, UR8, RZ ;  /* 0x0000000807077c24 */ /* 0x000fe2000f8e02ff */
[C---:B------:R-:W-:Y:S01]  /*0f20*/  SEL R9, R2.reuse, R9, !P2 ;  /* 0x0000000902097207 */ /* 0x040fe20005000000 */
[----:B------:R-:W-:Y:S01]  /*0f30*/  @!P3 IMAD.MOV R21, RZ, RZ, -R21 ;  /* 0x000000ffff15b224 */ /* 0x000fe200078e0a15 */
[----:B------:R-:W-:Y:S01]  /*0f40*/  IADD3 R24, R27, UR7, R4 ;  /* 0x000000071b187c10 */ /* 0x000fe2000fffe004 */
[----:B------:R-:W-:Y:S01]  /*0f50*/  ULEA.HI UR9, UR9, UR6, URZ, 0x6 ;  /* 0x0000000609097291 */ /* 0x000fe2000f8f303f */
[C---:B------:R-:W-:Y:S01]  /*0f60*/  SEL R5, R2.reuse, R5, !P2 ;  /* 0x0000000502057207 */ /* 0x040fe20005000000 */
[----:B------:R-:W-:Y:S01]  /*0f70*/  IMAD R9, R9, UR8, RZ ;  /* 0x0000000809097c24 */ /* 0x000fe2000f8e02ff */
[----:B------:R-:W-:Y:S01]  /*0f80*/  IADD3 R4, P1, R7, UR26, RZ ;  /* 0x0000001a07047c10 */ /* 0x000fe2000ff3e0ff */
[----:B------:R-:W-:Y:S01]  /*0f90*/  USHF.R.S32.HI UR9, URZ, 0x6, UR9 ;  /* 0x000000063f097899 */ /* 0x000fe20008011409 */
[C---:B------:R-:W-:Y:S01]  /*0fa0*/  SEL R19, R2.reuse, R19, !P2 ;  /* 0x0000001302137207 */ /* 0x040fe20005000000 */
[----:B------:R-:W-:Y:S01]  /*0fb0*/  IMAD R5, R5, UR8, RZ ;  /* 0x0000000805057c24 */ /* 0x000fe2000f8e02ff */
[C---:B------:R-:W-:Y:S01]  /*0fc0*/  SEL R11, R2.reuse, R11, !P2 ;  /* 0x0000000b020b7207 */ /* 0x040fe20005000000 */
[----:B------:R-:W-:Y:S01]  /*0fd0*/  ULDC UR6, c[0x0][0x230] ;  /* 0x00008c0000067ab9 */ /* 0x000fe20000000800 */
[C---:B------:R-:W-:Y:S01]  /*0fe0*/  SEL R15, R2.reuse, R15, !P2 ;  /* 0x0000000f020f7207 */ /* 0x040fe20005000000 */
[----:B------:R-:W-:Y:S01]  /*0ff0*/  IMAD R19, R19, UR8, RZ ;  /* 0x0000000813137c24 */ /* 0x000fe2000f8e02ff */
[C---:B------:R-:W-:Y:S01]  /*1000*/  SEL R21, R2.reuse, R21, !P2 ;  /* 0x0000001502157207 */ /* 0x040fe20005000000 */
[----:B------:R-:W-:Y:S01]  /*1010*/  IMAD R11, R11, UR8, RZ ;  /* 0x000000080b0b7c24 */ /* 0x000fe2000f8e02ff */
[----:B------:R-:W-:Y:S01]  /*1020*/  SEL R2, R2, R25, !P2 ;  /* 0x0000001902027207 */ /* 0x000fe20005000000 */
[----:B------:R-:W-:Y:S01]  /*1030*/  IMAD R15, R15, UR8, RZ ;  /* 0x000000080f0f7c24 */ /* 0x000fe2000f8e02ff */
[----:B------:R-:W-:Y:S01]  /*1040*/  R2UR UR22, R4 ;  /* 0x00000000041672ca */ /* 0x000fe200000e0000 */
[----:B------:R-:W-:Y:S01]  /*1050*/  IMAD R21, R21, UR8, RZ ;  /* 0x0000000815157c24 */ /* 0x000fe2000f8e02ff */
[----:B------:R-:W-:Y:S01]  /*1060*/  IADD3 R4, P2, R9, UR26, RZ ;  /* 0x0000001a09047c10 */ /* 0x000fe2000ff5e0ff */
[----:B------:R-:W-:Y:S01]  /*1070*/  IMAD R25, R2, UR8, RZ ;  /* 0x0000000802197c24 */ /* 0x000fe2000f8e02ff */
[----:B------:R-:W-:Y:S01]  /*1080*/  IADD3 R6, P0, R5, UR26, RZ ;  /* 0x0000001a05067c10 */ /* 0x000fe2000ff1e0ff */
[----:B------:R-:W-:Y:S01]  /*1090*/  UIADD3 UR8, UR4, 0x38, URZ ;  /* 0x0000003804087890 */ /* 0x000fe2000fffe03f */
[----:B------:R-:W-:-:S02]  /*10a0*/  R2UR UR20, R4 ;  /* 0x00000000041472ca */ /* 0x000fc400000e0000 */
[----:B------:R-:W-:Y:S02]  /*10b0*/  SHF.R.S32.HI R4, RZ, 0x1f, R5 ;  /* 0x0000001fff047819 */ /* 0x000fe40000011405 */
[----:B------:R-:W-:Y:S02]  /*10c0*/  IADD3 R5, P5, R19, UR26, RZ ;  /* 0x0000001a13057c10 */ /* 0x000fe4000ffbe0ff */
[----:B------:R-:W-:Y:S02]  /*10d0*/  SHF.R.S32.HI R19, RZ, 0x1f, R19 ;  /* 0x0000001fff137819 */ /* 0x000fe40000011413 */
[----:B------:R-:W-:Y:S02]  /*10e0*/  R2UR UR24, R6 ;  /* 0x00000000061872ca */ /* 0x000fe400000e0000 */
[----:B------:R-:W-:Y:S02]  /*10f0*/  IADD3 R6, P4, R15, UR26, RZ ;  /* 0x0000001a0f067c10 */ /* 0x000fe4000ff9e0ff */
[----:B------:R-:W-:-:S02]  /*1100*/  IADD3.X R4, R4, UR27, RZ, P0, !PT ;  /* 0x0000001b04047c10 */ /* 0x000fc400087fe4ff */
[----:B------:R-:W-:Y:S02]  /*1110*/  IADD3.X R2, R19, UR27, RZ, P5, !PT ;  /* 0x0000001b13027c10 */ /* 0x000fe4000affe4ff */
[----:B------:R-:W-:Y:S02]  /*1120*/  R2UR UR16, R6 ;  /* 0x00000000061072ca */ /* 0x000fe400000e0000 */
[----:B------:R-:W-:Y:S02]  /*1130*/  R2UR UR14, R5 ;  /* 0x00000000050e72ca */ /* 0x000fe400000e0000 */
[----:B------:R-:W-:Y:S02]  /*1140*/  R2UR UR25, R4 ;  /* 0x00000000041972ca */ /* 0x000fe400000e0000 */
[----:B------:R-:W-:Y:S02]  /*1150*/  IADD3 R8, P3, R11, UR26, RZ ;  /* 0x0000001a0b087c10 */ /* 0x000fe4000ff7e0ff */
[----:B------:R-:W-:-:S02]  /*1160*/  SHF.R.S32.HI R7, RZ, 0x1f, R7 ;  /* 0x0000001fff077819 */ /* 0x000fc40000011407 */
[----:B------:R-:W-:Y:S02]  /*1170*/  SHF.R.S32.HI R6, RZ, 0x1f, R9 ;  /* 0x0000001fff067819 */ /* 0x000fe40000011409 */
[----:B------:R-:W-:Y:S02]  /*1180*/  SHF.R.S32.HI R5, RZ, 0x1f, R11 ;  /* 0x0000001fff057819 */ /* 0x000fe4000001140b */
[----:B------:R-:W-:Y:S02]  /*1190*/  CS2R R10, SRZ ;  /* 0x00000000000a7805 */ /* 0x000fe4000001ff00 */
[----:B------:R-:W-:Y:S02]  /*11a0*/  SHF.R.S32.HI R4, RZ, 0x1f, R15 ;  /* 0x0000001fff047819 */ /* 0x000fe4000001140f */
[----:B------:R-:W-:Y:S02]  /*11b0*/  R2UR UR15, R2 ;  /* 0x00000000020f72ca */ /* 0x000fe400000e0000 */
[----:B------:R-:W-:-:S02]  /*11c0*/  SHF.R.S32.HI R2, RZ, 0x7, R0 ;  /* 0x00000007ff027819 */ /* 0x000fc40000011400 */
[----:B------:R-:W-:Y:S02]  /*11d0*/  IADD3.X R7, R7, UR27, RZ, P1, !PT ;  /* 0x0000001b07077c10 */ /* 0x000fe40008ffe4ff */
[----:B------:R-:W-:Y:S02]  /*11e0*/  IADD3.X R6, R6, UR27, RZ, P2, !PT ;  /* 0x0000001b06067c10 */ /* 0x000fe400097fe4ff */
[----:B------:R-:W-:Y:S02]  /*11f0*/  IADD3.X R5, R5, UR27, RZ, P3, !PT ;  /* 0x0000001b05057c10 */ /* 0x000fe40009ffe4ff */
[----:B------:R-:W-:Y:S02]  /*1200*/  IADD3.X R4, R4, UR27, RZ, P4, !PT ;  /* 0x0000001b04047c10 */ /* 0x000fe4000a7fe4ff */
[----:B------:R-:W-:Y:S02]  /*1210*/  IADD3 R18, P0, R3, UR12, RZ ;  /* 0x0000000c03127c10 */ /* 0x000fe4000ff1e0ff */
[----:B------:R-:W-:-:S02]  /*1220*/  SGXT R2, R2, 0x1 ;  /* 0x000000010202781a */ /* 0x000fc40000000200 */
[----:B------:R-:W-:Y:S02]  /*1230*/  R2UR UR23, R7 ;  /* 0x00000000071772ca */ /* 0x000fe400000e0000 */
[----:B------:R-:W-:Y:S02]  /*1240*/  R2UR UR21, R6 ;  /* 0x00000000061572ca */ /* 0x000fe400000e0000 */
[----:B------:R-:W-:Y:S02]  /*1250*/  R2UR UR19, R5 ;  /* 0x00000000051372ca */ /* 0x000fe400000e0000 */
[----:B------:R-:W-:Y:S02]  /*1260*/  R2UR UR17, R4 ;  /* 0x00000000041172ca */ /* 0x000fe400000e0000 */
[----:B------:R-:W-:Y:S02]  /*1270*/  SHF.R.S32.HI R28, RZ, 0x1f, R25 ;  /* 0x0000001fff1c7819 */ /* 0x000fe40000011419 */
[----:B------:R-:W-:-:S02]  /*1280*/  LEA.HI.X.SX32 R26, R3, UR13, 0x1, P0 ;  /* 0x0000000d031a7c11 */ /* 0x000fc400080f0eff */
[----:B------:R-:W-:Y:S02]  /*1290*/  IADD3 R27, P1, R21, UR26, RZ ;  /* 0x0000001a151b7c10 */ /* 0x000fe4000ff3e0ff */
[----:B------:R-:W-:Y:S01]  /*12a0*/  IADD3 R25, P2, R25, UR26, RZ ;  /* 0x0000001a19197c10 */ /* 0x000fe2000ff5e0ff */
[----:B------:R-:W-:Y:S01]  /*12b0*/  ULDC UR26, c[0x0][0x23c] ;  /* 0x00008f00001a7ab9 */ /* 0x000fe20000000800 */
[C---:B------:R-:W-:Y:S01]  /*12c0*/  LOP3.LUT R3, R2.reuse, 0x88, RZ, 0xc0, !PT ;  /* 0x0000008802037812 */ /* 0x040fe200078ec0ff */
[----:B------:R-:W-:Y:S01]  /*12d0*/  IMAD R32, R17, UR26, RZ ;  /* 0x0000001a11207c24 */ /* 0x000fe2000f8e02ff */
[----:B------:R-:W-:Y:S01]  /*12e0*/  LOP3.LUT R5, R2, 0x90, RZ, 0xc0, !PT ;  /* 0x0000009002057812 */ /* 0x000fe200078ec0ff */
[----:B------:R-:W-:Y:S01]  /*12f0*/  USHF.L.U32 UR12, UR26, 0x6, URZ ;  /* 0x000000061a0c7899 */ /* 0x000fe2000800063f */
[----:B------:R-:W-:Y:S02]  /*1300*/  SHF.R.S32.HI R30, RZ, 0x1f, R21 ;  /* 0x0000001fff1e7819 */ /* 0x000fe40000011415 */
[----:B------:R-:W-:-:S02]  /*1310*/  LOP3.LUT R34, R3, 0x7f, R0, 0x78, !PT ;  /* 0x0000007f03227812 */ /* 0x000fc400078e7800 */
[----:B------:R-:W-:Y:S02]  /*1320*/  LOP3.LUT R36, R5, 0x7f, R0, 0x78, !PT ;  /* 0x0000007f05247812 */ /* 0x000fe400078e7800 */
[----:B------:R-:W-:Y:S02]  /*1330*/  IADD3.X R30, R30, UR27, RZ, P1, !PT ;  /* 0x0000001b1e1e7c10 */ /* 0x000fe40008ffe4ff */
[----:B------:R-:W-:Y:S01]  /*1340*/  IADD3.X R28, R28, UR27, RZ, P2, !PT ;  /* 0x0000001b1c1c7c10 */ /* 0x000fe200097fe4ff */
[----:B------:R-:W-:Y:S01]  /*1350*/  ULDC UR27, c[0x0][0x238] ;  /* 0x00008e00001b7ab9 */ /* 0x000fe20000000800 */
[----:B------:R-:W-:Y:S02]  /*1360*/  R2UR UR18, R8 ;  /* 0x00000000081272ca */ /* 0x000fe400000e0000 */
[----:B------:R-:W-:Y:S01]  /*1370*/  CS2R R8, SRZ ;  /* 0x0000000000087805 */ /* 0x000fe2000001ff00 */
[----:B------:R-:W-:Y:S01]  /*1380*/  IMAD R31, R31, UR27, RZ ;  /* 0x0000001b1f1f7c24 */ /* 0x000fe2000f8e02ff */
[----:B------:R-:W-:Y:S01]  /*1390*/  SHF.R.S32.HI R21, RZ, 0x1f, R32 ;  /* 0x0000001fff157819 */ /* 0x000fe20000011420 */
[----:B------:R-:W-:Y:S01]  /*13a0*/  IMAD R33, R33, UR27, RZ ;  /* 0x0000001b21217c24 */ /* 0x000fe2000f8e02ff */
[----:B------:R-:W-:Y:S01]  /*13b0*/  LOP3.LUT R20, R23, 0x8, RZ, 0x3c, !PT ;  /* 0x0000000817147812 */ /* 0x000fe200078e3cff */
[----:B------:R-:W-:Y:S01]  /*13c0*/  IMAD R35, R35, UR27, RZ ;  /* 0x0000001b23237c24 */ /* 0x000fe2000f8e02ff */
[----:B------:R-:W-:Y:S01]  /*13d0*/  LOP3.LUT R19, R34, 0x10, RZ, 0x3c, !PT ;  /* 0x0000001022137812 */ /* 0x000fe200078e3cff */
[----:B------:R-:W-:Y:S01]  /*13e0*/  IMAD R37, R37, UR27, RZ ;  /* 0x0000001b25257c24 */ /* 0x000fe2000f8e02ff */
[----:B------:R-:W-:Y:S01]  /*13f0*/  LOP3.LUT R29, R36, 0x20, RZ, 0x3c, !PT ;  /* 0x00000020241d7812 */ /* 0x000fe200078e3cff */
[----:B------:R-:W-:Y:S01]  /*1400*/  IMAD R39, R39, UR27, RZ ;  /* 0x0000001b27277c24 */ /* 0x000fe2000f8e02ff */
[----:B------:R-:W-:-:S02]  /*1410*/  USHF.L.U32 UR13, UR27, 0x6, URZ ;  /* 0x000000061b0d7899 */ /* 0x000fc4000800063f */
[----:B------:R-:W-:Y:S01]  /*1420*/  IMAD R41, R41, UR27, RZ ;  /* 0x0000001b29297c24 */ /* 0x000fe2000f8e02ff */
[----:B------:R-:W-:Y:S02]  /*1430*/  UIMAD UR8, UR8, UR27, URZ ;  /* 0x0000001b080872a4 */ /* 0x000fe4000f8e023f */
[----:B------:R-:W-:-:S12]  /*1440*/  UIMAD UR5, UR5, UR27, URZ ;  /* 0x0000001b050572a4 */ /* 0x000fd8000f8e023f */
.L_x_1:
[----:B------:R-:W-:Y:S01]  /*1450*/  SHF.R.U32.HI R5, RZ, 0x5, R0 ;  /* 0x00000005ff057819 */ /* 0x000fe20000011600 */
[----:B------:R-:W-:Y:S01]  /*1460*/  UIADD3 UR26, UR4, 0x18, URZ ;  /* 0x00000018041a7890 */ /* 0x000fe2000fffe03f */
[----:B------:R-:W-:Y:S02]  /*1470*/  IADD3 R2, P0, R37, R18, RZ ;  /* 0x0000001225027210 */ /* 0x000fe40007f1e0ff */
[----:B------:R-:W-:Y:S01]  /*1480*/  SGXT.U32 R5, R5, 0x3 ;  /* 0x000000030505781a */ /* 0x000fe20000000000 */
[----:B------:R-:W-:Y:S01]  /*1490*/  UISETP.GE.AND UP0, UPT, UR26, UR6, UPT ;  /* 0x000000061a00728c */ /* 0x000fe2000bf06270 */
[----:B------:R-:W-:Y:S02]  /*14a0*/  PRMT R43, RZ, 0x7610, R43 ;  /* 0x00007610ff2b7816 */ /* 0x000fe4000000002b */
[----:B------:R-:W-:Y:S02]  /*14b0*/  ISETP.GE.AND P1, PT, R5, UR6, PT ;  /* 0x0000000605007c0c */ /* 0x000fe4000bf26270 */
[----:B------:R-:W-:-:S02]  /*14c0*/  LEA.HI.X.SX32 R3, R37, R26, 0x1, P0 ;  /* 0x0000001a25037211 */ /* 0x000fc400000f0eff */
[C---:B------:R-:W-:Y:S02]  /*14d0*/  LOP3.LUT R7, R5.reuse, 0x20, RZ, 0xfc, !PT ;  /* 0x0000002005077812 */ /* 0x040fe400078efcff */
[----:B------:R-:W-:Y:S02]  /*14e0*/  LOP3.LUT R6, R5, 0x10, RZ, 0xfc, !PT ;  /* 0x0000001005067812 */ /* 0x000fe400078efcff */
[----:B------:R-:W-:Y:S02]  /*14f0*/  PLOP3.LUT P5, PT, PT, PT, UP0, 0x80, 0x0 ;  /* 0x000000000000781c */ /* 0x000fe40003faf008 */
[----:B------:R-:W-:Y:S01]  /*1500*/  ISETP.GE.AND P2, PT, R7, UR6, PT ;  /* 0x0000000607007c0c */ /* 0x000fe2000bf46270 */
[----:B------:R-:W-:Y:S01]  /*1510*/  IMAD.U32 R7, RZ, RZ, UR5 ;  /* 0x00000005ff077e24 */ /* 0x000fe2000f8e00ff */
[----:B------:R-:W-:Y:S01]  /*1520*/  ISETP.GE.AND P4, PT, R6, UR6, PT ;  /* 0x0000000606007c0c */ /* 0x000fe2000bf86270 */
[----:B------:R-:W2:Y:S01]  /*1530*/  @!P1 LDG.E.U8 R43, desc[UR10][R2.64] ;  /* 0x0000000a022b9981 */ /* 0x000ea2000c1e1100 */
[----:B------:R-:W-:-:S02]  /*1540*/  PLOP3.LUT P1, PT, PT, PT, UP0, 0x80, 0x0 ;  /* 0x000000000000781c */ /* 0x000fc40003f2f008 */
[----:B------:R-:W-:Y:S02]  /*1550*/  LOP3.LUT R4, R5, 0x8, RZ, 0xfc, !PT ;  /* 0x0000000805047812 */ /* 0x000fe400078efcff */
[----:B------:R-:W-:Y:S02]  /*1560*/  IADD3 R6, P1, R18, UR5, RZ ;  /* 0x0000000512067c10 */ /* 0x000fe4000ff3e0ff */
[----:B------:R-:W-:Y:S02]  /*1570*/  PRMT R40, RZ, 0x7610, R40 ;  /* 0x00007610ff287816 */ /* 0x000fe40000000028 */
[----:B------:R-:W-:Y:S02]  /*1580*/  ISETP.GE.AND P0, PT, R4, UR6, PT ;  /* 0x0000000604007c0c */ /* 0x000fe4000bf06270 */
[----:B------:R-:W-:Y:S02]  /*1590*/  LEA.HI.X.SX32 R7, R7, R26, 0x1, P1 ;  /* 0x0000001a07077211 */ /* 0x000fe400008f0eff */
[----:B------:R-:W-:-:S02]  /*15a0*/  IADD3 R4, P3, R31, R18, RZ ;  /* 0x000000121f047210 */ /* 0x000fc40007f7e0ff */
[C---:B------:R-:W-:Y:S01]  /*15b0*/  LOP3.LUT R12, R5.reuse, 0x28, RZ, 0xfc, !PT ;  /* 0x00000028050c7812 */ /* 0x040fe200078efcff */
[----:B------:R0:W3:Y:S01]  /*15c0*/  @!P5 LDG.E.U8 R40, desc[UR10][R6.64] ;  /* 0x0000000a0628d981 */ /* 0x0000e2000c1e1100 */
[----:B------:R-:W-:Y:S02]  /*15d0*/  LOP3.LUT R13, R5, 0x30, RZ, 0xfc, !PT ;  /* 0x00000030050d7812 */ /* 0x000fe400078efcff */
[----:B------:R-:W-:Y:S01]  /*15e0*/  PRMT R45, RZ, 0x7610, R45 ;  /* 0x00007610ff2d7816 */ /* 0x000fe2000000002d */
[----:B------:R-:W-:Y:S01]  /*15f0*/  UIADD3 UR26, UR4, 0x38, URZ ;  /* 0x00000038041a7890 */ /* 0x000fe2000fffe03f */
[----:B------:R-:W-:Y:S02]  /*1600*/  LEA.HI.X.SX32 R5, R31, R26, 0x1, P3 ;  /* 0x0000001a1f057211 */ /* 0x000fe400018f0eff */
[----:B------:R-:W-:Y:S02]  /*1610*/  ISETP.GE.AND P1, PT, R12, UR6, PT ;  /* 0x000000060c007c0c */ /* 0x000fe4000bf26270 */
[----:B------:R-:W-:Y:S01]  /*1620*/  IADD3 R12, P5, R33, R18, RZ ;  /* 0x00000012210c7210 */ /* 0x000fe20007fbe0ff */
[----:B------:R1:W4:Y:S01]  /*1630*/  @!P4 LDG.E.U8 R45, desc[UR10][R4.64] ;  /* 0x0000000a042dc981 */ /* 0x000322000c1e1100 */
[----:B------:R-:W-:Y:S01]  /*1640*/  ISETP.GE.AND P3, PT, R13, UR6, PT ;  /* 0x000000060d007c0c */ /* 0x000fe2000bf66270 */
[----:B------:R-:W-:Y:S01]  /*1650*/  UISETP.GE.AND UP0, UPT, UR26, UR6, UPT ;  /* 0x000000061a00728c */ /* 0x000fe2000bf06270 */
[----:B------:R-:W-:-:S02]  /*1660*/  PRMT R47, RZ, 0x7610, R47 ;  /* 0x00007610ff2f7816 */ /* 0x000fc4000000002f */
[----:B------:R-:W-:Y:S02]  /*1670*/  LEA.HI.X.SX32 R13, R33, R26, 0x1, P5 ;  /* 0x0000001a210d7211 */ /* 0x000fe400028f0eff */
[C---:B------:R-:W-:Y:S02]  /*1680*/  IADD3 R14, P4, R39.reuse, R18, RZ ;  /* 0x00000012270e7210 */ /* 0x040fe40007f9e0ff */
[----:B------:R-:W-:Y:S01]  /*1690*/  PRMT R49, RZ, 0x7610, R49 ;  /* 0x00007610ff317816 */ /* 0x000fe20000000031 */
[----:B------:R5:W3:Y:S01]  /*16a0*/  @!P2 LDG.E.U8 R47, desc[UR10][R12.64] ;  /* 0x0000000a0c2fa981 */ /* 0x000ae2000c1e1100 */
[----:B------:R-:W-:Y:S02]  /*16b0*/  LEA.HI.X.SX32 R15, R39, R26, 0x1, P4 ;  /* 0x0000001a270f7211 */ /* 0x000fe400020f0eff */
[C---:B0-----:R-:W-:Y:S02]  /*16c0*/  IADD3 R6, P2, R41.reuse, R18, RZ ;  /* 0x0000001229067210 */ /* 0x041fe40007f5e0ff */
[----:B------:R-:W-:Y:S01]  /*16d0*/  PLOP3.LUT P4, PT, PT, PT, UP0, 0x80, 0x0 ;  /* 0x000000000000781c */ /* 0x000fe20003f8f008 */
[----:B------:R0:W3:Y:S01]  /*16e0*/  @!P3 LDG.E.U8 R49, desc[UR10][R14.64] ;  /* 0x0000000a0e31b981 */ /* 0x0000e2000c1e1100 */
[----:B------:R-:W-:Y:S01]  /*16f0*/  PLOP3.LUT P4, PT, PT, PT, UP0, 0x80, 0x0 ;  /* 0x000000000000781c */ /* 0x000fe20003f8f008 */
[----:B------:R-:W-:Y:S01]  /*1700*/  IMAD.U32 R3, RZ, RZ, UR8 ;  /* 0x00000008ff037e24 */ /* 0x000fe2000f8e00ff */
[----:B------:R-:W-:-:S02]  /*1710*/  LEA.HI.X.SX32 R7, R41, R26, 0x1, P2 ;  /* 0x0000001a29077211 */ /* 0x000fc400010f0eff */
[C---:B-1----:R-:W-:Y:S02]  /*1720*/  IADD3 R4, P3, R35.reuse, R18, RZ ;  /* 0x0000001223047210 */ /* 0x042fe40007f7e0ff */
[----:B------:R-:W-:Y:S02]  /*1730*/  IADD3 R2, P2, R18, UR8, RZ ;  /* 0x0000000812027c10 */ /* 0x000fe4000ff5e0ff */
[----:B------:R-:W-:Y:S02]  /*1740*/  PRMT R38, RZ, 0x7610, R38 ;  /* 0x00007610ff267816 */ /* 0x000fe40000000026 */
[----:B-----5:R-:W-:Y:S02]  /*1750*/  PRMT R12, RZ, 0x7610, R12 ;  /* 0x00007610ff0c7816 */ /* 0x020fe4000000000c */
[----:B0-----:R-:W-:Y:S02]  /*1760*/  PRMT R14, RZ, 0x7610, R14 ;  /* 0x00007610ff0e7816 */ /* 0x001fe4000000000e */
[-C--:B------:R-:W-:Y:S01]  /*1770*/  LEA.HI.X.SX32 R5, R35, R26.reuse, 0x1, P3 ;  /* 0x0000001a23057211 */ /* 0x080fe200018f0eff */
[----:B------:R-:W5:Y:S01]  /*1780*/  @!P0 LDG.E.U8 R38, desc[UR10][R6.64] ;  /* 0x0000000a06268981 */ /* 0x000f62000c1e1100 */
[----:B------:R-:W-:-:S03]  /*1790*/  LEA.HI.X.SX32 R3, R3, R26, 0x1, P2 ;  /* 0x0000001a03037211 */ /* 0x000fc600010f0eff */
[----:B------:R0:W5:Y:S04]  /*17a0*/  @!P1 LDG.E.U8 R12, desc[UR10][R4.64] ;  /* 0x0000000a040c9981 */ /* 0x000168000c1e1100 */
[----:B------:R1:W5:Y:S01]  /*17b0*/  @!P4 LDG.E.U8 R14, desc[UR10][R2.64] ;  /* 0x0000000a020ec981 */ /* 0x000362000c1e1100 */
[----:B------:R-:W-:Y:S01]  /*17c0*/  BAR.SYNC.DEFER_BLOCKING 0x0 ;  /* 0x0000000000007b1d */ /* 0x000fe20000010000 */
[----:B------:R-:W-:Y:S02]  /*17d0*/  ISETP.GE.AND P0, PT, R17, UR6, PT ;  /* 0x0000000611007c0c */ /* 0x000fe4000bf06270 */
[C---:B------:R-:W-:Y:S02]  /*17e0*/  IADD3 RZ, P2, R32.reuse, R25, RZ ;  /* 0x0000001920ff7210 */ /* 0x040fe40007f5e0ff */
[C---:B------:R-:W-:Y:S01]  /*17f0*/  IADD3 RZ, P1, R32.reuse, R27, RZ ;  /* 0x0000001b20ff7210 */ /* 0x040fe20007f3e0ff */
[C---:B0-----:R-:W-:Y:S01]  /*1800*/  IMAD.IADD R4, R32.reuse, 0x1, R25 ;  /* 0x0000000120047824 */ /* 0x041fe200078e0219 */
[----:B-1----:R-:W-:Y:S01]  /*1810*/  PRMT R3, RZ, 0x7610, R3 ;  /* 0x00007610ff037816 */ /* 0x002fe20000000003 */
[C---:B------:R-:W-:Y:S01]  /*1820*/  IMAD.X R5, R21.reuse, 0x1, R28, P2 ;  /* 0x0000000115057824 */ /* 0x040fe200010e061c */
[----:B------:R-:W-:Y:S01]  /*1830*/  PRMT R2, RZ, 0x7610, R2 ;  /* 0x00007610ff027816 */ /* 0x000fe20000000002 */
[C---:B------:R-:W-:Y:S01]  /*1840*/  IMAD.IADD R6, R32.reuse, 0x1, R27 ;  /* 0x0000000120067824 */ /* 0x040fe200078e021b */
[C---:B------:R-:W-:Y:S01]  /*1850*/  IADD3 R50, P2, R32.reuse, UR22, RZ ;  /* 0x0000001620327c10 */ /* 0x040fe2000ff5e0ff */
[----:B------:R-:W-:Y:S01]  /*1860*/  IMAD.X R7, R21, 0x1, R30, P1 ;  /* 0x0000000115077824 */ /* 0x000fe200008e061e */
[----:B------:R-:W-:-:S02]  /*1870*/  IADD3 RZ, P1, R32, UR14, RZ ;  /* 0x0000000e20ff7c10 */ /* 0x000fc4000ff3e0ff */
[C---:B------:R-:W-:Y:S02]  /*1880*/  IADD3 R46, P3, R32.reuse, UR18, RZ ;  /* 0x00000012202e7c10 */ /* 0x040fe4000ff7e0ff */
[----:B------:R-:W-:Y:S01]  /*1890*/  IADD3.X R51, R21, UR23, RZ, P2, !PT ;  /* 0x0000001715337c10 */ /* 0x000fe200097fe4ff */
[----:B------:R-:W-:Y:S01]  /*18a0*/  VIADD R44, R32, UR14 ;  /* 0x0000000e202c7c36 */ /* 0x000fe20008000000 */
[----:B------:R-:W-:Y:S02]  /*18b0*/  PRMT R13, RZ, 0x7610, R13 ;  /* 0x00007610ff0d7816 */ /* 0x000fe4000000000d */
[----:B------:R-:W-:Y:S02]  /*18c0*/  PRMT R15, RZ, 0x7610, R15 ;  /* 0x00007610ff0f7816 */ /* 0x000fe4000000000f */
[----:B------:R-:W-:Y:S02]  /*18d0*/  PRMT R67, RZ, 0x7610, R67 ;  /* 0x00007610ff437816 */ /* 0x000fe40000000043 */
[----:B------:R-:W-:-:S02]  /*18e0*/  PRMT R70, RZ, 0x7610, R70 ;  /* 0x00007610ff467816 */ /* 0x000fc40000000046 */
[----:B------:R-:W-:Y:S02]  /*18f0*/  PRMT R68, RZ, 0x7610, R68 ;  /* 0x00007610ff447816 */ /* 0x000fe40000000044 */
[----:B------:R-:W-:Y:S01]  /*1900*/  PRMT R72, RZ, 0x7610, R72 ;  /* 0x00007610ff487816 */ /* 0x000fe20000000048 */
[----:B--2---:R-:W-:Y:S04]  /*1910*/  STS.U8 [R34+UR7], R43 ;  /* 0x0000002b22007988 */ /* 0x004fe80008000007 */
[----:B----4-:R0:W-:Y:S04]  /*1920*/  STS.U8 [R34+UR7+0x200], R45 ;  /* 0x0002002d22007988 */ /* 0x0101e80008000007 */
[----:B---3--:R1:W-:Y:S04]  /*1930*/  STS.U8 [R34+UR7+0x400], R47 ;  /* 0x0004002f22007988 */ /* 0x0083e80008000007 */
[----:B------:R-:W-:Y:S04]  /*1940*/  STS.U8 [R34+UR7+0x600], R49 ;  /* 0x0006003122007988 */ /* 0x000fe80008000007 */
[----:B------:R-:W-:Y:S04]  /*1950*/  STS.U8 [R19+UR7+0x300], R40 ;  /* 0x0003002813007988 */ /* 0x000fe80008000007 */
[----:B-----5:R-:W-:Y:S04]  /*1960*/  STS.U8 [R19+UR7+0x100], R38 ;  /* 0x0001002613007988 */ /* 0x020fe80008000007 */
[----:B------:R-:W-:Y:S04]  /*1970*/  STS.U8 [R19+UR7+0x500], R12 ;  /* 0x0005000c13007988 */ /* 0x000fe80008000007 */
[----:B------:R-:W-:Y:S01]  /*1980*/  STS.U8 [R19+UR7+0x700], R14 ;  /* 0x0007000e13007988 */ /* 0x000fe20008000007 */
[----:B------:R-:W-:Y:S01]  /*1990*/  BAR.SYNC.DEFER_BLOCKING 0x0 ;  /* 0x0000000000007b1d */ /* 0x000fe20000010000 */
[----:B0-----:R-:W-:-:S02]  /*19a0*/  IADD3.X R45, R21, UR15, RZ, P1, !PT ;  /* 0x0000000f152d7c10 */ /* 0x001fc40008ffe4ff */
[----:B-1----:R-:W-:Y:S02]  /*19b0*/  IADD3.X R47, R21, UR19, RZ, P3, !PT ;  /* 0x00000013152f7c10 */ /* 0x002fe40009ffe4ff */
[----:B------:R-:W-:-:S04]  /*19c0*/  IADD3 R42, P1, R32, UR20, RZ ;  /* 0x00000014202a7c10 */ /* 0x000fc8000ff3e0ff */
[----:B------:R-:W-:Y:S01]  /*19d0*/  IADD3.X R43, R21, UR21, RZ, P1, !PT ;  /* 0x00000015152b7c10 */ /* 0x000fe20008ffe4ff */
[----:B------:R0:W2:Y:S04]  /*19e0*/  @!P0 LDG.E.U8 R3, desc[UR10][R4.64] ;  /* 0x0000000a04038981 */ /* 0x0000a8000c1e1100 */
[----:B------:R1:W3:Y:S04]  /*19f0*/  @!P0 LDG.E.U8 R2, desc[UR10][R6.64] ;  /* 0x0000000a06028981 */ /* 0x0002e8000c1e1100 */
[----:B------:R-:W4:Y:S01]  /*1a00*/  @!P0 LDG.E.U8 R13, desc[UR10][R44.64] ;  /* 0x0000000a2c0d8981 */ /* 0x000f22000c1e1100 */
[----:B0-----:R-:W-:-:S03]  /*1a10*/  IADD3 R4, P2, R32, UR24, RZ ;  /* 0x0000001820047c10 */ /* 0x001fc6000ff5e0ff */
[----:B------:R0:W5:Y:S01]  /*1a20*/  @!P0 LDG.E.U8 R15, desc[UR10][R50.64] ;  /* 0x0000000a320f8981 */ /* 0x000162000c1e1100 */
[----:B-1----:R-:W-:Y:S02]  /*1a30*/  IADD3 R6, P3, R32, UR16, RZ ;  /* 0x0000001020067c10 */ /* 0x002fe4000ff7e0ff */
[C---:B------:R-:W-:Y:S01]  /*1a40*/  IADD3.X R5, R21.reuse, UR25, RZ, P2, !PT ;  /* 0x0000001915057c10 */ /* 0x040fe200097fe4ff */
[----:B------:R-:W3:Y:S01]  /*1a50*/  @!P0 LDG.E.U8 R67, desc[UR10][R46.64] ;  /* 0x0000000a2e438981 */ /* 0x000ee2000c1e1100 */
[----:B------:R-:W-:-:S03]  /*1a60*/  IADD3.X R7, R21, UR17, RZ, P3, !PT ;  /* 0x0000001115077c10 */ /* 0x000fc60009ffe4ff */
[----:B------:R1:W3:Y:S04]  /*1a70*/  @!P0 LDG.E.U8 R70, desc[UR10][R42.64] ;  /* 0x0000000a2a468981 */ /* 0x0002e8000c1e1100 */
[----:B------:R-:W3:Y:S04]  /*1a80*/  @!P0 LDG.E.U8 R68, desc[UR10][R6.64] ;  /* 0x0000000a06448981 */ /* 0x000ee8000c1e1100 */
[----:B------:R-:W3:Y:S04]  /*1a90*/  @!P0 LDG.E.U8 R72, desc[UR10][R4.64] ;  /* 0x0000000a04488981 */ /* 0x000ee8000c1e1100 */
[----:B------:R-:W-:Y:S04]  /*1aa0*/  LDS.U8 R12, [R23+UR7] ;  /* 0x00000007170c7984 */ /* 0x000fe80008000000 */
[----:B------:R-:W1:Y:S04]  /*1ab0*/  LDS.U8 R69, [R23+UR7+0x20] ;  /* 0x0000200717457984 */ /* 0x000e680008000000 */
[----:B------:R-:W-:Y:S04]  /*1ac0*/  LDS.U8 R58, [R23+UR7+0x40] ;  /* 0x00004007173a7984 */ /* 0x000fe80008000000 */
[----:B------:R-:W-:Y:S04]  /*1ad0*/  LDS.U8 R59, [R23+UR7+0x60] ;  /* 0x00006007173b7984 */ /* 0x000fe80008000000 */
[----:B------:R-:W-:Y:S04]  /*1ae0*/  LDS.U8 R14, [R23+UR7+0x200] ;  /* 0x00020007170e7984 */ /* 0x000fe80008000000 */
[----:B------:R-:W1:Y:S04]  /*1af0*/  LDS.U8 R71, [R23+UR7+0x220] ;  /* 0x0002200717477984 */ /* 0x000e680008000000 */
[----:B------:R-:W-:Y:S04]  /*1b00*/  LDS.U8 R56, [R23+UR7+0x240] ;  /* 0x0002400717387984 */ /* 0x000fe80008000000 */
[----:B------:R-:W-:Y:S04]  /*1b10*/  LDS.U8 R61, [R23+UR7+0x260] ;  /* 0x00026007173d7984 */ /* 0x000fe80008000000 */
[----:B------:R-:W-:Y:S04]  /*1b20*/  LDS.U8 R53, [R23+UR7+0x400] ;  /* 0x0004000717357984 */ /* 0x000fe80008000000 */
[----:B0-----:R-:W-:Y:S04]  /*1b30*/  LDS.U8 R50, [R23+UR7+0x420] ;  /* 0x0004200717327984 */ /* 0x001fe80008000000 */
[----:B------:R-:W-:Y:S04]  /*1b40*/  LDS.U8 R40, [R23+UR7+0x440] ;  /* 0x0004400717287984 */ /* 0x000fe80008000000 */
[----:B-1----:R-:W-:Y:S04]  /*1b50*/  LDS.U8 R43, [R23+UR7+0x460] ;  /* 0x00046007172b7984 */ /* 0x002fe80008000000 */
[----:B------:R-:W-:Y:S04]  /*1b60*/  LDS.U8 R46, [R23+UR7+0x600] ;  /* 0x00060007172e7984 */ /* 0x000fe80008000000 */
[----:B------:R-:W-:Y:S04]  /*1b70*/  LDS.U8 R51, [R23+UR7+0x620] ;  /* 0x0006200717337984 */ /* 0x000fe80008000000 */
[----:B------:R-:W-:Y:S04]  /*1b80*/  LDS.U8 R38, [R23+UR7+0x640] ;  /* 0x0006400717267984 */ /* 0x000fe80008000000 */
[----:B------:R-:W-:Y:S04]  /*1b90*/  LDS.U8 R45, [R23+UR7+0x660] ;  /* 0x00066007172d7984 */ /* 0x000fe80008000000 */
[----:B------:R-:W-:Y:S04]  /*1ba0*/  LDS.U8 R64, [R20+UR7] ;  /* 0x0000000714407984 */ /* 0x000fe80008000000 */
[----:B------:R-:W-:Y:S04]  /*1bb0*/  LDS.U8 R73, [R20+UR7+0x20] ;  /* 0x0000200714497984 */ /* 0x000fe80008000000 */
[----:B------:R-:W-:Y:S04]  /*1bc0*/  LDS.U8 R60, [R20+UR7+0x40] ;  /* 0x00004007143c7984 */ /* 0x000fe80008000000 */
[----:B------:R-:W-:Y:S04]  /*1bd0*/  LDS.U8 R63, [R20+UR7+0x60] ;  /* 0x00006007143f7984 */ /* 0x000fe80008000000 */
[----:B------:R-:W-:Y:S04]  /*1be0*/  LDS.U8 R66, [R20+UR7+0x200] ;  /* 0x0002000714427984 */ /* 0x000fe80008000000 */
[----:B------:R-:W0:Y:S04]  /*1bf0*/  LDS.U8 R75, [R20+UR7+0x220] ;  /* 0x00022007144b7984 */ /* 0x000e280008000000 */
[----:B------:R-:W-:Y:S04]  /*1c00*/  LDS.U8 R62, [R20+UR7+0x240] ;  /* 0x00024007143e7984 */ /* 0x000fe80008000000 */
        /* <DEDUP_REMOVED lines=8> */
[----:B------:R-:W-:Y:S01]  /*1c90*/  LDS.U8 R49, [R20+UR7+0x660] ;  /* 0x0006600714317984 */ /* 0x000fe20008000000 */
[----:B------:R-:W-:Y:S01]  /*1ca0*/  BAR.SYNC.DEFER_BLOCKING 0x0 ;  /* 0x0000000000007b1d */ /* 0x000fe20000010000 */
[----:B------:R-:W-:-:S02]  /*1cb0*/  IMAD R12, R69, 0x100, R12 ;  /* 0x00000100450c7824 */ /* 0x000fc400078e020c */
[----:B------:R-:W-:Y:S02]  /*1cc0*/  IMAD R14, R71, 0x100, R14 ;  /* 0x00000100470e7824 */ /* 0x000fe400078e020e */
[----:B0-----:R-:W-:Y:S01]  /*1cd0*/  IMAD R66, R75, 0x100, R66 ;  /* 0x000001004b427824 */ /* 0x001fe200078e0242 */
[----:B------:R-:W-:Y:S02]  /*1ce0*/  F2FP.F16.E4M3.UNPACK_B R12, R12 ;  /* 0x0000000cff0c723e */ /* 0x000fe400020006ff */
[----:B------:R-:W-:Y:S01]  /*1cf0*/  F2FP.F16.E4M3.UNPACK_B R14, R14 ;  /* 0x0000000eff0e723e */ /* 0x000fe200020006ff */
[----:B------:R-:W-:Y:S01]  /*1d00*/  UIADD3 UR9, UR9, -0x1, URZ ;  /* 0xffffffff09097890 */ /* 0x000fe2000fffe03f */
[----:B--2---:R-:W-:Y:S04]  /*1d10*/  STS.U8 [R36+UR7], R3 ;  /* 0x0000000324007988 */ /* 0x004fe80008000007 */
[----:B----4-:R0:W-:Y:S04]  /*1d20*/  STS.U8 [R36+UR7+0x200], R13 ;  /* 0x0002000d24007988 */ /* 0x0101e80008000007 */
[----:B-----5:R1:W-:Y:S04]  /*1d30*/  STS.U8 [R36+UR7+0x600], R15 ;  /* 0x0006000f24007988 */ /* 0x0203e80008000007 */
[----:B---3--:R-:W-:Y:S04]  /*1d40*/  STS.U8 [R36+UR7+0x400], R67 ;  /* 0x0004004324007988 */ /* 0x008fe80008000007 */
[----:B------:R-:W-:Y:S04]  /*1d50*/  STS.U8 [R29+UR7+0x100], R2 ;  /* 0x000100021d007988 */ /* 0x000fe80008000007 */
[----:B------:R-:W-:Y:S04]  /*1d60*/  STS.U8 [R29+UR7+0x300], R68 ;  /* 0x000300441d007988 */ /* 0x000fe80008000007 */
[----:B------:R-:W-:Y:S04]  /*1d70*/  STS.U8 [R29+UR7+0x500], R70 ;  /* 0x000500461d007988 */ /* 0x000fe80008000007 */
[----:B------:R-:W-:Y:S01]  /*1d80*/  STS.U8 [R29+UR7+0x700], R72 ;  /* 0x000700481d007988 */ /* 0x000fe20008000007 */
[----:B------:R-:W-:Y:S06]  /*1d90*/  BAR.SYNC.DEFER_BLOCKING 0x0 ;  /* 0x0000000000007b1d */ /* 0x000fec0000010000 */
[----:B------:R-:W2:Y:S01]  /*1da0*/  LDSM.16.M88.4 R4, [R24] ;  /* 0x000000001804783b */ /* 0x000ea20000000200 */
[----:B0-----:R-:W-:Y:S01]  /*1db0*/  IMAD R13, R73, 0x100, R64 ;  /* 0x00000100490d7824 */ /* 0x001fe200078e0240 */
[----:B-1----:R-:W-:-:S04]  /*1dc0*/  F2FP.F16.E4M3.UNPACK_B R15, R66 ;  /* 0x00000042ff0f723e */ /* 0x002fc800020006ff */
[----:B------:R-:W-:Y:S02]  /*1dd0*/  F2FP.F16.E4M3.UNPACK_B R13, R13 ;  /* 0x0000000dff0d723e */ /* 0x000fe400020006ff */
[----:B--2---:R-:W-:Y:S02]  /*1de0*/  F2FP.F16.E4M3.UNPACK_B R2, R4 ;  /* 0x00000004ff02723e */ /* 0x004fe400020006ff */
[----:B------:R-:W-:-:S07]  /*1df0*/  F2FP.F16.E4M3.UNPACK_B R3, R5 ;  /* 0x00000005ff03723e */ /* 0x000fce00020006ff */
[----:B------:R-:W-:Y:S01]  /*1e00*/  HMMA.16816.F32 R12, R12, R2, R8 ;  /* 0x000000020c0c723c */ /* 0x000fe20000001808 */
[----:B------:R-:W-:-:S06]  /*1e10*/  F2FP.F16.E4M3.UNPACK_B R4, R4.H1 ;  /* 0x00000004ff04723e */ /* 0x000fcc00030006ff */
[----:B------:R-:W-:Y:S02]  /*1e20*/  IMAD R8, R59, 0x100, R58 ;  /* 0x000001003b087824 */ /* 0x000fe400078e023a */
[----:B------:R-:W-:Y:S02]  /*1e30*/  IMAD R10, R61, 0x100, R56 ;  /* 0x000001003d0a7824 */ /* 0x000fe400078e0238 */
[----:B------:R-:W-:Y:S02]  /*1e40*/  IMAD R9, R63, 0x100, R60 ;  /* 0x000001003f097824 */ /* 0x000fe400078e023c */
[----:B------:R-:W-:Y:S01]  /*1e50*/  IMAD R11, R65, 0x100, R62 ;  /* 0x00000100410b7824 */ /* 0x000fe200078e023e */
[----:B------:R-:W-:Y:S02]  /*1e60*/  F2FP.F16.E4M3.UNPACK_B R8, R8 ;  /* 0x00000008ff08723e */ /* 0x000fe400020006ff */
[----:B------:R-:W-:Y:S02]  /*1e70*/  F2FP.F16.E4M3.UNPACK_B R10, R10 ;  /* 0x0000000aff0a723e */ /* 0x000fe400020006ff */
[----:B------:R-:W-:-:S02]  /*1e80*/  F2FP.F16.E4M3.UNPACK_B R9, R9 ;  /* 0x00000009ff09723e */ /* 0x000fc400020006ff */
[----:B------:R-:W-:Y:S02]  /*1e90*/  F2FP.F16.E4M3.UNPACK_B R11, R11 ;  /* 0x0000000bff0b723e */ /* 0x000fe400020006ff */
[----:B------:R-:W-:-:S07]  /*1ea0*/  F2FP.F16.E4M3.UNPACK_B R5, R5.H1 ;  /* 0x00000005ff05723e */ /* 0x000fce00030006ff */
[----:B------:R-:W-:Y:S01]  /*1eb0*/  HMMA.16816.F32 R8, R8, R4, R12 ;  /* 0x000000040808723c */ /* 0x000fe2000000180c */
[----:B------:R-:W-:-:S06]  /*1ec0*/  F2FP.F16.E4M3.UNPACK_B R2, R6 ;  /* 0x00000006ff02723e */ /* 0x000fcc00020006ff */
        /* <DEDUP_REMOVED lines=8> */
[----:B------:R-:W-:-:S07]  /*1f50*/  F2FP.F16.E4M3.UNPACK_B R3, R7 ;  /* 0x00000007ff03723e */ /* 0x000fce00020006ff */
[----:B------:R-:W-:Y:S01]  /*1f60*/  HMMA.16816.F32 R8, R12, R2, R8 ;  /* 0x000000020c08723c */ /* 0x000fe20000001808 */
[----:B------:R-:W-:Y:S02]  /*1f70*/  IMAD R4, R43, 0x100, R40 ;  /* 0x000001002b047824 */ /* 0x000fe400078e0228 */
[----:B------:R-:W-:Y:S02]  /*1f80*/  IMAD R38, R45, 0x100, R38 ;  /* 0x000001002d267824 */ /* 0x000fe400078e0226 */
[----:B------:R-:W-:Y:S02]  /*1f90*/  IMAD R5, R47, 0x100, R42 ;  /* 0x000001002f057824 */ /* 0x000fe400078e022a */
[----:B------:R-:W-:Y:S01]  /*1fa0*/  IMAD R44, R49, 0x100, R44 ;  /* 0x00000100312c7824 */ /* 0x000fe200078e022c */
[----:B------:R-:W-:Y:S02]  /*1fb0*/  ISETP.NE.U32.AND P0, PT, RZ, UR9, PT ;  /* 0x00000009ff007c0c */ /* 0x000fe4000bf05070 */
[----:B------:R-:W-:-:S02]  /*1fc0*/  F2FP.F16.E4M3.UNPACK_B R2, R6.H1 ;  /* 0x00000006ff02723e */ /* 0x000fc400030006ff */
[----:B------:R-:W-:Y:S02]  /*1fd0*/  F2FP.F16.E4M3.UNPACK_B R3, R7.H1 ;  /* 0x00000007ff03723e */ /* 0x000fe400030006ff */
[----:B------:R-:W-:Y:S02]  /*1fe0*/  F2FP.F16.E4M3.UNPACK_B R4, R4 ;  /* 0x00000004ff04723e */ /* 0x000fe400020006ff */
[----:B------:R-:W-:Y:S02]  /*1ff0*/  F2FP.F16.E4M3.UNPACK_B R6, R38 ;  /* 0x00000026ff06723e */ /* 0x000fe400020006ff */
[----:B------:R-:W-:Y:S02]  /*2000*/  F2FP.F16.E4M3.UNPACK_B R5, R5 ;  /* 0x00000005ff05723e */ /* 0x000fe400020006ff */
[----:B------:R-:W-:Y:S01]  /*2010*/  F2FP.F16.E4M3.UNPACK_B R7, R44 ;  /* 0x0000002cff07723e */ /* 0x000fe200020006ff */
[----:B------:R-:W-:Y:S02]  /*2020*/  USHF.R.S32.HI UR26, URZ, 0x1f, UR12 ;  /* 0x0000001f3f1a7899 */ /* 0x000fe4000801140c */
[----:B------:R-:W-:Y:S01]  /*2030*/  IADD3 R27, P1, R27, UR12, RZ ;  /* 0x0000000c1b1b7c10 */ /* 0x000fe2000ff3e0ff */
[----:B------:R-:W-:-:S02]  /*2040*/  UIADD3 UR24, UP0, UR12, UR24, URZ ;  /* 0x000000180c187290 */ /* 0x000fc4000ff1e03f */
[----:B------:R-:W-:Y:S01]  /*2050*/  IADD3 R25, P2, R25, UR12, RZ ;  /* 0x0000000c19197c10 */ /* 0x000fe2000ff5e0ff */
[----:B------:R-:W-:Y:S02]  /*2060*/  UIADD3 UR22, UP1, UR12, UR22, URZ ;  /* 0x000000160c167290 */ /* 0x000fe4000ff3e03f */
[----:B------:R-:W-:Y:S01]  /*2070*/  UIADD3 UR20, UP2, UR12, UR20, URZ ;  /* 0x000000140c147290 */ /* 0x000fe2000ff5e03f */
[----:B------:R-:W-:Y:S01]  /*2080*/  HMMA.16816.F32 R8, R4, R2, R8 ;  /* 0x000000020408723c */ /* 0x000fe20000001808 */
[----:B------:R-:W-:Y:S02]  /*2090*/  UIADD3 UR18, UP3, UR12, UR18, URZ ;  /* 0x000000120c127290 */ /* 0x000fe4000ff7e03f */
[----:B------:R-:W-:Y:S02]  /*20a0*/  UIADD3 UR16, UP4, UR12, UR16, URZ ;  /* 0x000000100c107290 */ /* 0x000fe4000ff9e03f */
[----:B------:R-:W-:Y:S01]  /*20b0*/  UIADD3 UR14, UP5, UR12, UR14, URZ ;  /* 0x0000000e0c0e7290 */ /* 0x000fe2000ffbe03f */
[----:B------:R-:W-:Y:S01]  /*20c0*/  IADD3 R18, P3, R18, UR13, RZ ;  /* 0x0000000d12127c10 */ /* 0x000fe2000ff7e0ff */
[----:B------:R-:W-:Y:S01]  /*20d0*/  IMAD.U32 R3, RZ, RZ, UR13 ;  /* 0x0000000dff037e24 */ /* 0x000fe2000f8e00ff */
[----:B------:R-:W-:-:S02]  /*20e0*/  UIADD3.X UR25, UR26, UR25, URZ, UP0, !UPT ;  /* 0x000000191a197290 */ /* 0x000fc400087fe43f */
[----:B------:R-:W-:Y:S01]  /*20f0*/  IADD3.X R30, R30, UR26, RZ, P1, !PT ;  /* 0x0000001a1e1e7c10 */ /* 0x000fe20008ffe4ff */
[----:B------:R-:W-:Y:S02]  /*2100*/  UIADD3.X UR23, UR26, UR23, URZ, UP1, !UPT ;  /* 0x000000171a177290 */ /* 0x000fe40008ffe43f */
[----:B------:R-:W-:Y:S01]  /*2110*/  IADD3.X R28, R28, UR26, RZ, P2, !PT ;  /* 0x0000001a1c1c7c10 */ /* 0x000fe200097fe4ff */
[----:B------:R-:W-:Y:S02]  /*2120*/  UIADD3.X UR21, UR26, UR21, URZ, UP2, !UPT ;  /* 0x000000151a157290 */ /* 0x000fe400097fe43f */
[----:B------:R-:W-:Y:S02]  /*2130*/  UIADD3.X UR19, UR26, UR19, URZ, UP3, !UPT ;  /* 0x000000131a137290 */ /* 0x000fe40009ffe43f */
[----:B------:R-:W-:Y:S02]  /*2140*/  UIADD3.X UR17, UR26, UR17, URZ, UP4, !UPT ;  /* 0x000000111a117290 */ /* 0x000fe4000a7fe43f */
[----:B------:R-:W-:-:S02]  /*2150*/  UIADD3.X UR15, UR26, UR15, URZ, UP5, !UPT ;  /* 0x0000000f1a0f7290 */ /* 0x000fc4000affe43f */
[----:B------:R-:W-:Y:S01]  /*2160*/  UIADD3 UR6, UR6, -0x40, URZ ;  /* 0xffffffc006067890 */ /* 0x000fe2000fffe03f */
[----:B------:R-:W-:Y:S01]  /*2170*/  LEA.HI.X.SX32 R26, R3, R26, 0x1, P3 ;  /* 0x0000001a031a7211 */ /* 0x000fe200018f0eff */
[----:B------:R-:W-:Y:S10]  /*2180*/  @P0 BRA `(.L_x_1) ;  /* 0xfffffff000b00947 */ /* 0x000ff4000383ffff */
.L_x_0:
[----:B------:R-:W0:Y:S01]  /*2190*/  S2R R5, SR_TID.X ;  /* 0x0000000000057919 */ /* 0x000e220000002100 */
[----:B------:R-:W1:Y:S01]  /*21a0*/  S2UR UR6, SR_CgaCtaId ;  /* 0x00000000000679c3 */ /* 0x000e620000008800 */
[----:B------:R-:W-:Y:S01]  /*21b0*/  IMAD.SHL.U32 R2, R0, 0x20, RZ ;  /* 0x0000002000027824 */ /* 0x000fe200078e00ff */
[----:B------:R-:W-:-:S06]  /*21c0*/  ISETP.NE.U32.AND P0, PT, R48, RZ, PT ;  /* 0x000000ff3000720c */ /* 0x000fcc0003f05070 */
[----:B------:R-:W-:Y:S01]  /*21d0*/  BAR.SYNC.DEFER_BLOCKING 0x0 ;  /* 0x0000000000007b1d */ /* 0x000fe20000010000 */
[----:B------:R-:W-:Y:S01]  /*21e0*/  F2FP.SATFINITE.E4M3.F32.PACK_AB_MERGE_C R8, R9, R8, RZ ;  /* 0x000000080908723e */ /* 0x000fe200048070ff */
[----:B------:R-:W-:Y:S01]  /*21f0*/  IMAD.U32 R7, RZ, RZ, UR4 ;  /* 0x00000004ff077e24 */ /* 0x000fe2000f8e00ff */
[C---:B------:R-:W-:Y:S01]  /*2200*/  LOP3.LUT R3, R2.reuse, 0x60, RZ, 0xc0, !PT ;  /* 0x0000006002037812 */ /* 0x040fe200078ec0ff */
[----:B------:R-:W-:Y:S01]  /*2210*/  UIADD3 UR4, UR4, 0x18, URZ ;  /* 0x0000001804047890 */ /* 0x000fe2000fffe03f */
[----:B------:R-:W-:Y:S01]  /*2220*/  LOP3.LUT R4, R2, 0x300, RZ, 0xc0, !PT ;  /* 0x0000030002047812 */ /* 0x000fe200078ec0ff */
[----:B------:R-:W-:Y:S01]  /*2230*/  UMOV UR5, 0x400 ;  /* 0x0000040000057882 */ /* 0x000fe20000000000 */
[----:B------:R-:W-:Y:S01]  /*2240*/  LOP3.LUT R3, R3, 0x1c, R0, 0xf8, !PT ;  /* 0x0000001c03037812 */ /* 0x000fe200078ef800 */
[----:B------:R-:W-:Y:S01]  /*2250*/  ULDC.64 UR8, c[0x0][0x228] ;  /* 0x00008a0000087ab9 */ /* 0x000fe20000000a00 */
[----:B------:R-:W-:Y:S01]  /*2260*/  SEL R2, RZ, 0x240, !P0 ;  /* 0x00000240ff027807 */ /* 0x000fe20004000000 */
[----:B------:R-:W-:Y:S01]  /*2270*/  IMAD R4, R17, 0x4, R4 ;  /* 0x0000000411047824 */ /* 0x000fe200078e0204 */
[----:B------:R-:W-:-:S02]  /*2280*/  F2FP.SATFINITE.E4M3.F32.PACK_AB_MERGE_C R10, R11, R10, RZ ;  /* 0x0000000a0b0a723e */ /* 0x000fc400048070ff */
[----:B------:R-:W-:Y:S02]  /*2290*/  LOP3.LUT R2, R3, R2, RZ, 0x3c, !PT ;  /* 0x0000000203027212 */ /* 0x000fe400078e3cff */
[----:B------:R-:W-:Y:S02]  /*22a0*/  LOP3.LUT R6, R8, 0xffff, RZ, 0xc0, !PT ;  /* 0x0000ffff08067812 */ /* 0x000fe400078ec0ff */
[----:B------:R-:W-:Y:S02]  /*22b0*/  LOP3.LUT R9, R10, 0xffff, RZ, 0xc0, !PT ;  /* 0x0000ffff0a097812 */ /* 0x000fe400078ec0ff */
[----:B------:R-:W-:Y:S01]  /*22c0*/  SHF.R.U32.HI R0, RZ, 0x5, R0 ;  /* 0x00000005ff007819 */ /* 0x000fe20000011600 */
[----:B-1----:R-:W-:Y:S01]  /*22d0*/  ULEA UR5, UR6, UR5, 0x18 ;  /* 0x0000000506057291 */ /* 0x002fe2000f8ec03f */
[----:B------:R-:W-:Y:S02]  /*22e0*/  ISETP.GE.AND P0, PT, R16, UR8, PT ;  /* 0x0000000810007c0c */ /* 0x000fe4000bf06270 */
[----:B------:R-:W-:Y:S01]  /*22f0*/  ULDC.64 UR6, c[0x0][0x220] ;  /* 0x0000880000067ab9 */ /* 0x000fe20000000a00 */
[----:B0-----:R-:W-:-:S04]  /*2300*/  LOP3.LUT R5, R5, 0xc0, RZ, 0xc0, !PT ;  /* 0x000000c005057812 */ /* 0x001fc800078ec0ff */
[----:B------:R-:W-:Y:S02]  /*2310*/  SHF.R.U32.HI R3, RZ, 0x1, R5 ;  /* 0x00000001ff037819 */ /* 0x000fe40000011605 */
[----:B------:R-:W-:Y:S02]  /*2320*/  LOP3.LUT R5, R2, 0x3, R7, 0xf8, !PT ;  /* 0x0000000302057812 */ /* 0x000fe400078ef807 */
[----:B------:R-:W-:Y:S02]  /*2330*/  LOP3.LUT R7, R4, R3, RZ, 0x3c, !PT ;  /* 0x0000000304077212 */ /* 0x000fe400078e3cff */
[----:B------:R-:W-:Y:S01]  /*2340*/  SHF.R.U32.HI R2, RZ, 0x8, R6 ;  /* 0x00000008ff027819 */ /* 0x000fe20000011606 */
[----:B------:R-:W-:Y:S01]  /*2350*/  STS.U8 [R5+UR5], R8 ;  /* 0x0000000805007988 */ /* 0x000fe20008000005 */
[----:B------:R-:W-:Y:S02]  /*2360*/  LOP3.LUT R6, R5, 0x20, RZ, 0x3c, !PT ;  /* 0x0000002005067812 */ /* 0x000fe400078e3cff */
[----:B------:R-:W-:Y:S01]  /*2370*/  SHF.R.U32.HI R3, RZ, 0x8, R9 ;  /* 0x00000008ff037819 */ /* 0x000fe20000011609 */
[----:B------:R0:W-:Y:S04]  /*2380*/  STS.U8 [R5+UR5+0x80], R2 ;  /* 0x0000800205007988 */ /* 0x0001e80008000005 */
[----:B------:R-:W-:Y:S04]  /*2390*/  STS.U8 [R6+UR5+0x100], R10 ;  /* 0x0001000a06007988 */ /* 0x000fe80008000005 */
[----:B------:R1:W-:Y:S01]  /*23a0*/  STS.U8 [R6+UR5+0x180], R3 ;  /* 0x0001800306007988 */ /* 0x0003e20008000005 */
[----:B0-----:R-:W-:Y:S01]  /*23b0*/  SGXT.U32 R5, R0, 0x3 ;  /* 0x000000030005781a */ /* 0x001fe20000000000 */
[----:B------:R-:W-:Y:S03]  /*23c0*/  BAR.SYNC.DEFER_BLOCKING 0x0 ;  /* 0x0000000000007b1d */ /* 0x000fe60000010000 */
[----:B------:R-:W-:-:S02]  /*23d0*/  LOP3.LUT R2, R22, 0x8, R5, 0xfe, !PT ;  /* 0x0000000816027812 */ /* 0x000fc400078efe05 */
[C---:B------:R-:W-:Y:S02]  /*23e0*/  LOP3.LUT R0, R22.reuse, 0x10, R5, 0xfe, !PT ;  /* 0x0000001016007812 */ /* 0x040fe400078efe05 */
[C---:B-1----:R-:W-:Y:S01]  /*23f0*/  LOP3.LUT R3, R22.reuse, R5, RZ, 0xfc, !PT ;  /* 0x0000000516037212 */ /* 0x042fe200078efcff */
[----:B------:R-:W-:Y:S01]  /*2400*/  VIADD R22, R22, UR4 ;  /* 0x0000000416167c36 */ /* 0x000fe20008000000 */
[----:B------:R-:W-:Y:S02]  /*2410*/  ISETP.LT.AND P2, PT, R2, UR9, !P0 ;  /* 0x0000000902007c0c */ /* 0x000fe4000c741270 */
[----:B------:R-:W-:Y:S01]  /*2420*/  ISETP.LT.AND P3, PT, R3, UR9, !P0 ;  /* 0x0000000903007c0c */ /* 0x000fe2000c761270 */
[----:B------:R0:W1:Y:S01]  /*2430*/  LDS R11, [R7+UR5] ;  /* 0x00000005070b7984 */ /* 0x0000620008000800 */
[----:B------:R-:W-:Y:S02]  /*2440*/  ULDC UR5, c[0x0][0x244] ;  /* 0x0000910000057ab9 */ /* 0x000fe40000000800 */
[----:B------:R-:W-:Y:S01]  /*2450*/  IMAD R4, R16, UR5, RZ ;  /* 0x0000000510047c24 */ /* 0x000fe2000f8e02ff */
[----:B------:R-:W-:-:S02]  /*2460*/  ULDC UR5, c[0x0][0x248] ;  /* 0x0000920000057ab9 */ /* 0x000fc40000000800 */
[----:B------:R-:W-:Y:S02]  /*2470*/  IMAD R3, R3, UR5, RZ ;  /* 0x0000000503037c24 */ /* 0x000fe4000f8e02ff */
[----:B------:R-:W-:Y:S01]  /*2480*/  IADD3 R8, P1, R4, UR6, RZ ;  /* 0x0000000604087c10 */ /* 0x000fe2000ff3e0ff */
[----:B------:R-:W-:Y:S02]  /*2490*/  IMAD R5, R2, UR5, RZ ;  /* 0x0000000502057c24 */ /* 0x000fe4000f8e02ff */
[----:B------:R-:W-:Y:S01]  /*24a0*/  IMAD R9, R22, UR5, RZ ;  /* 0x0000000516097c24 */ /* 0x000fe2000f8e02ff */
[----:B------:R-:W-:Y:S02]  /*24b0*/  LEA.HI.X.SX32 R10, R4, UR7, 0x1, P1 ;  /* 0x00000007040a7c11 */ /* 0x000fe400088f0eff */
[C---:B------:R-:W-:Y:S01]  /*24c0*/  ISETP.LT.AND P1, PT, R0.reuse, UR9, !P0 ;  /* 0x0000000900007c0c */ /* 0x040fe2000c721270 */
[----:B------:R-:W-:Y:S01]  /*24d0*/  IMAD R0, R0, UR5, RZ ;  /* 0x0000000500007c24 */ /* 0x000fe2000f8e02ff */
[----:B------:R-:W-:-:S02]  /*24e0*/  ISETP.LT.AND P0, PT, R22, UR9, !P0 ;  /* 0x0000000916007c0c */ /* 0x000fc4000c701270 */
[-C--:B------:R-:W-:Y:S02]  /*24f0*/  IADD3 R2, P4, R3, R8.reuse, RZ ;  /* 0x0000000803027210 */ /* 0x080fe40007f9e0ff */
[-C--:B------:R-:W-:Y:S02]  /*2500*/  IADD3 R4, P6, R5, R8.reuse, RZ ;  /* 0x0000000805047210 */ /* 0x080fe40007fde0ff */
[C---:B------:R-:W-:Y:S02]  /*2510*/  IADD3 R6, P5, R0.reuse, R8, RZ ;  /* 0x0000000800067210 */ /* 0x040fe40007fbe0ff */
[-C--:B------:R-:W-:Y:S02]  /*2520*/  LEA.HI.X.SX32 R3, R3, R10.reuse, 0x1, P4 ;  /* 0x0000000a03037211 */ /* 0x080fe400020f0eff */
[-C--:B------:R-:W-:Y:S02]  /*2530*/  LEA.HI.X.SX32 R5, R5, R10.reuse, 0x1, P6 ;  /* 0x0000000a05057211 */ /* 0x080fe400030f0eff */
[----:B0-----:R-:W-:-:S02]  /*2540*/  LEA.HI.X.SX32 R7, R0, R10, 0x1, P5 ;  /* 0x0000000a00077211 */ /* 0x001fc400028f0eff */
[----:B------:R-:W-:-:S04]  /*2550*/  IADD3 R8, P4, R9, R8, RZ ;  /* 0x0000000809087210 */ /* 0x000fc80007f9e0ff */
[----:B------:R-:W-:Y:S02]  /*2560*/  LEA.HI.X.SX32 R9, R9, R10, 0x1, P4 ;  /* 0x0000000a09097211 */ /* 0x000fe400020f0eff */
[C---:B-1----:R-:W-:Y:S02]  /*2570*/  PRMT R13, R11.reuse, 0x7770, RZ ;  /* 0x000077700b0d7816 */ /* 0x042fe400000000ff */
[C---:B------:R-:W-:Y:S02]  /*2580*/  PRMT R15, R11.reuse, 0x7771, RZ ;  /* 0x000077710b0f7816 */ /* 0x040fe400000000ff */
[C---:B------:R-:W-:Y:S01]  /*2590*/  PRMT R17, R11.reuse, 0x7772, RZ ;  /* 0x000077720b117816 */ /* 0x040fe200000000ff */
[----:B------:R0:W-:Y:S01]  /*25a0*/  @P3 STG.E.U8 desc[UR10][R2.64], R13 ;  /* 0x0000000d02003986 */ /* 0x0001e2000c10110a */
[----:B------:R-:W-:-:S03]  /*25b0*/  PRMT R11, R11, 0x7773, RZ ;  /* 0x000077730b0b7816 */ /* 0x000fc600000000ff */
[----:B------:R0:W-:Y:S04]  /*25c0*/  @P2 STG.E.U8 desc[UR10][R4.64], R15 ;  /* 0x0000000f04002986 */ /* 0x0001e8000c10110a */
[----:B------:R0:W-:Y:S01]  /*25d0*/  @P1 STG.E.U8 desc[UR10][R6.64], R17 ;  /* 0x0000001106001986 */ /* 0x0001e2000c10110a */
[----:B------:R-:W-:Y:S05]  /*25e0*/  @!P0 EXIT ;  /* 0x000000000000894d */ /* 0x000fea0003800000 */
[----:B------:R-:W-:Y:S01]  /*25f0*/  STG.E.U8 desc[UR10][R8.64], R11 ;  /* 0x0000000b08007986 */ /* 0x000fe2000c10110a */
[----:B------:R-:W-:Y:S05]  /*2600*/  EXIT ;  /* 0x000000000000794d */ /* 0x000fea0003800000 */
.L_x_2:
[----:B------:R-:W-:-:S00]  /*2610*/  BRA `(.L_x_2) ;  /* 0xfffffffc00fc7947 */ /* 0x000fc0000383ffff */
[----:B------:R-:W-:-:S00]  /*2620*/  NOP ;  /* 0x0000000000007918 */ /* 0x000fc00000000000 */
        /* <DEDUP_REMOVED lines=13> */
.L_x_3:


//--------------------- .nv.shared.matmul_kernel  --------------------------
	.section	.nv.shared.matmul_kernel,"aw",@nobits
	.sectionflags	@""
	.align	16
	.zero		1024


//--------------------- .nv.shared.reserved.0     --------------------------
	.section	.nv.shared.reserved.0,"aw",@nobits
	.weak		__nv_reservedSMEM_offset_0_alias
	.size		__nv_reservedSMEM_offset_0_alias, 0, 0
	.other		__nv_reservedSMEM_offset_0_alias,@"STO_CUDA_RESERVED_SHARED STV_DEFAULT"
__nv_reservedSMEM_offset_0_alias:
	.zero		0


//--------------------- .nv.constant0.matmul_kernel --------------------------
	.section	.nv.constant0.matmul_kernel,"a",@progbits
	.sectionflags	@""
	.align	4
.nv.constant0.matmul_kernel:
	.zero		608


//--------------------- SYMBOLS --------------------------

	.type		.nv.reservedSmem.offset0,@object
	.size		.nv.reservedSmem.offset0,0x4
